//
// Generated by NVIDIA NVVM Compiler
//
// Compiler Build ID: CL-36424714
// Cuda compilation tools, release 13.0, V13.0.88
// Based on NVVM 20.0.0
//

.version 9.0
.target sm_100
.address_size 64

	// .globl	_Z8fuckcudaPiS_
// _ZZ8fuckcudaPiS_E5sdist has been demoted
// _ZZ15phase2_verticalPiS_E3TMP has been demoted
// _ZZ15phase2_verticalPiS_E5DOING has been demoted
// _ZZ10phase2_rowPiS_E3TMP has been demoted
// _ZZ10phase2_rowPiS_E5DOING has been demoted
// _ZZ7Phase_3PiiiE2Pi has been demoted
// _ZZ7Phase_3PiiiE2Pj has been demoted

.visible .entry _Z8fuckcudaPiS_(
	.param .u64 .ptr .align 1 _Z8fuckcudaPiS__param_0,
	.param .u64 .ptr .align 1 _Z8fuckcudaPiS__param_1
)
{
	.reg .pred 	%p<68>;
	.reg .b32 	%r<186>;
	.reg .b64 	%rd<7>;
	// demoted variable
	.shared .align 4 .b8 _ZZ8fuckcudaPiS_E5sdist[4096];
	ld.param.u64 	%rd2, [_Z8fuckcudaPiS__param_0];
	ld.param.u64 	%rd3, [_Z8fuckcudaPiS__param_1];
	cvta.to.global.u64 	%rd4, %rd2;
	cvta.to.global.u64 	%rd5, %rd3;
	ld.global.u32 	%r44, [%rd5];
	ld.global.u32 	%r45, [%rd5+4];
	mov.u32 	%r2, %tid.x;
	mov.u32 	%r3, %tid.y;
	shl.b32 	%r4, %r44, 5;
	add.s32 	%r46, %r4, %r2;
	add.s32 	%r47, %r4, %r3;
	max.s32 	%r49, %r46, %r47;
	setp.lt.s32 	%p1, %r49, %r45;
	setp.ge.s32 	%p2, %r49, %r45;
	mad.lo.s32 	%r50, %r46, %r45, %r47;
	mul.wide.s32 	%rd6, %r50, 4;
	add.s64 	%rd1, %rd4, %rd6;
	mov.b32 	%r185, 1000000000;
	@%p2 bra 	$L__BB0_2;
	ld.global.u32 	%r185, [%rd1];
$L__BB0_2:
	shl.b32 	%r7, %r2, 5;
	add.s32 	%r51, %r7, %r3;
	shl.b32 	%r52, %r51, 2;
	mov.u32 	%r53, _ZZ8fuckcudaPiS_E5sdist;
	add.s32 	%r8, %r53, %r52;
	st.shared.u32 	[%r8], %r185;
	bar.sync 	0;
	setp.ge.s32 	%p3, %r4, %r45;
	@%p3 bra 	$L__BB0_99;
	shl.b32 	%r54, %r7, 2;
	add.s32 	%r9, %r53, %r54;
	ld.shared.u32 	%r56, [%r9];
	shl.b32 	%r57, %r3, 2;
	add.s32 	%r10, %r53, %r57;
	ld.shared.u32 	%r58, [%r10];
	add.s32 	%r11, %r58, %r56;
	ld.shared.u32 	%r59, [%r8];
	setp.ge.s32 	%p4, %r11, %r59;
	@%p4 bra 	$L__BB0_5;
	st.shared.u32 	[%r8], %r11;
$L__BB0_5:
	bar.sync 	0;
	add.s32 	%r60, %r4, 1;
	setp.ge.s32 	%p5, %r60, %r45;
	@%p5 bra 	$L__BB0_99;
	ld.shared.u32 	%r61, [%r9+4];
	ld.shared.u32 	%r62, [%r10+128];
	add.s32 	%r12, %r62, %r61;
	ld.shared.u32 	%r63, [%r8];
	setp.ge.s32 	%p6, %r12, %r63;
	@%p6 bra 	$L__BB0_8;
	st.shared.u32 	[%r8], %r12;
$L__BB0_8:
	bar.sync 	0;
	add.s32 	%r64, %r4, 2;
	setp.ge.s32 	%p7, %r64, %r45;
	@%p7 bra 	$L__BB0_99;
	ld.shared.u32 	%r65, [%r9+8];
	ld.shared.u32 	%r66, [%r10+256];
	add.s32 	%r13, %r66, %r65;
	ld.shared.u32 	%r67, [%r8];
	setp.ge.s32 	%p8, %r13, %r67;
	@%p8 bra 	$L__BB0_11;
	st.shared.u32 	[%r8], %r13;
$L__BB0_11:
	bar.sync 	0;
	add.s32 	%r68, %r4, 3;
	setp.ge.s32 	%p9, %r68, %r45;
	@%p9 bra 	$L__BB0_99;
	ld.shared.u32 	%r69, [%r9+12];
	ld.shared.u32 	%r70, [%r10+384];
	add.s32 	%r14, %r70, %r69;
	ld.shared.u32 	%r71, [%r8];
	setp.ge.s32 	%p10, %r14, %r71;
	@%p10 bra 	$L__BB0_14;
	st.shared.u32 	[%r8], %r14;
$L__BB0_14:
	bar.sync 	0;
	add.s32 	%r72, %r4, 4;
	setp.ge.s32 	%p11, %r72, %r45;
	@%p11 bra 	$L__BB0_99;
	ld.shared.u32 	%r73, [%r9+16];
	ld.shared.u32 	%r74, [%r10+512];
	add.s32 	%r15, %r74, %r73;
	ld.shared.u32 	%r75, [%r8];
	setp.ge.s32 	%p12, %r15, %r75;
	@%p12 bra 	$L__BB0_17;
	st.shared.u32 	[%r8], %r15;
$L__BB0_17:
	bar.sync 	0;
	add.s32 	%r76, %r4, 5;
	setp.ge.s32 	%p13, %r76, %r45;
	@%p13 bra 	$L__BB0_99;
	ld.shared.u32 	%r77, [%r9+20];
	ld.shared.u32 	%r78, [%r10+640];
	add.s32 	%r16, %r78, %r77;
	ld.shared.u32 	%r79, [%r8];
	setp.ge.s32 	%p14, %r16, %r79;
	@%p14 bra 	$L__BB0_20;
	st.shared.u32 	[%r8], %r16;
$L__BB0_20:
	bar.sync 	0;
	add.s32 	%r80, %r4, 6;
	setp.ge.s32 	%p15, %r80, %r45;
	@%p15 bra 	$L__BB0_99;
	ld.shared.u32 	%r81, [%r9+24];
	ld.shared.u32 	%r82, [%r10+768];
	add.s32 	%r17, %r82, %r81;
	ld.shared.u32 	%r83, [%r8];
	setp.ge.s32 	%p16, %r17, %r83;
	@%p16 bra 	$L__BB0_23;
	st.shared.u32 	[%r8], %r17;
$L__BB0_23:
	bar.sync 	0;
	add.s32 	%r84, %r4, 7;
	setp.ge.s32 	%p17, %r84, %r45;
	@%p17 bra 	$L__BB0_99;
	ld.shared.u32 	%r85, [%r9+28];
	ld.shared.u32 	%r86, [%r10+896];
	add.s32 	%r18, %r86, %r85;
	ld.shared.u32 	%r87, [%r8];
	setp.ge.s32 	%p18, %r18, %r87;
	@%p18 bra 	$L__BB0_26;
	st.shared.u32 	[%r8], %r18;
$L__BB0_26:
	bar.sync 	0;
	add.s32 	%r88, %r4, 8;
	setp.ge.s32 	%p19, %r88, %r45;
	@%p19 bra 	$L__BB0_99;
	ld.shared.u32 	%r89, [%r9+32];
	ld.shared.u32 	%r90, [%r10+1024];
	add.s32 	%r19, %r90, %r89;
	ld.shared.u32 	%r91, [%r8];
	setp.ge.s32 	%p20, %r19, %r91;
	@%p20 bra 	$L__BB0_29;
	st.shared.u32 	[%r8], %r19;
$L__BB0_29:
	bar.sync 	0;
	add.s32 	%r92, %r4, 9;
	setp.ge.s32 	%p21, %r92, %r45;
	@%p21 bra 	$L__BB0_99;
	ld.shared.u32 	%r93, [%r9+36];
	ld.shared.u32 	%r94, [%r10+1152];
	add.s32 	%r20, %r94, %r93;
	ld.shared.u32 	%r95, [%r8];
	setp.ge.s32 	%p22, %r20, %r95;
	@%p22 bra 	$L__BB0_32;
	st.shared.u32 	[%r8], %r20;
$L__BB0_32:
	bar.sync 	0;
	add.s32 	%r96, %r4, 10;
	setp.ge.s32 	%p23, %r96, %r45;
	@%p23 bra 	$L__BB0_99;
	ld.shared.u32 	%r97, [%r9+40];
	ld.shared.u32 	%r98, [%r10+1280];
	add.s32 	%r21, %r98, %r97;
	ld.shared.u32 	%r99, [%r8];
	setp.ge.s32 	%p24, %r21, %r99;
	@%p24 bra 	$L__BB0_35;
	st.shared.u32 	[%r8], %r21;
$L__BB0_35:
	bar.sync 	0;
	add.s32 	%r100, %r4, 11;
	setp.ge.s32 	%p25, %r100, %r45;
	@%p25 bra 	$L__BB0_99;
	ld.shared.u32 	%r101, [%r9+44];
	ld.shared.u32 	%r102, [%r10+1408];
	add.s32 	%r22, %r102, %r101;
	ld.shared.u32 	%r103, [%r8];
	setp.ge.s32 	%p26, %r22, %r103;
	@%p26 bra 	$L__BB0_38;
	st.shared.u32 	[%r8], %r22;
$L__BB0_38:
	bar.sync 	0;
	add.s32 	%r104, %r4, 12;
	setp.ge.s32 	%p27, %r104, %r45;
	@%p27 bra 	$L__BB0_99;
	ld.shared.u32 	%r105, [%r9+48];
	ld.shared.u32 	%r106, [%r10+1536];
	add.s32 	%r23, %r106, %r105;
	ld.shared.u32 	%r107, [%r8];
	setp.ge.s32 	%p28, %r23, %r107;
	@%p28 bra 	$L__BB0_41;
	st.shared.u32 	[%r8], %r23;
$L__BB0_41:
	bar.sync 	0;
	add.s32 	%r108, %r4, 13;
	setp.ge.s32 	%p29, %r108, %r45;
	@%p29 bra 	$L__BB0_99;
	ld.shared.u32 	%r109, [%r9+52];
	ld.shared.u32 	%r110, [%r10+1664];
	add.s32 	%r24, %r110, %r109;
	ld.shared.u32 	%r111, [%r8];
	setp.ge.s32 	%p30, %r24, %r111;
	@%p30 bra 	$L__BB0_44;
	st.shared.u32 	[%r8], %r24;
$L__BB0_44:
	bar.sync 	0;
	add.s32 	%r112, %r4, 14;
	setp.ge.s32 	%p31, %r112, %r45;
	@%p31 bra 	$L__BB0_99;
	ld.shared.u32 	%r113, [%r9+56];
	ld.shared.u32 	%r114, [%r10+1792];
	add.s32 	%r25, %r114, %r113;
	ld.shared.u32 	%r115, [%r8];
	setp.ge.s32 	%p32, %r25, %r115;
	@%p32 bra 	$L__BB0_47;
	st.shared.u32 	[%r8], %r25;
$L__BB0_47:
	bar.sync 	0;
	add.s32 	%r116, %r4, 15;
	setp.ge.s32 	%p33, %r116, %r45;
	@%p33 bra 	$L__BB0_99;
	ld.shared.u32 	%r117, [%r9+60];
	ld.shared.u32 	%r118, [%r10+1920];
	add.s32 	%r26, %r118, %r117;
	ld.shared.u32 	%r119, [%r8];
	setp.ge.s32 	%p34, %r26, %r119;
	@%p34 bra 	$L__BB0_50;
	st.shared.u32 	[%r8], %r26;
$L__BB0_50:
	bar.sync 	0;
	add.s32 	%r120, %r4, 16;
	setp.ge.s32 	%p35, %r120, %r45;
	@%p35 bra 	$L__BB0_99;
	ld.shared.u32 	%r121, [%r9+64];
	ld.shared.u32 	%r122, [%r10+2048];
	add.s32 	%r27, %r122, %r121;
	ld.shared.u32 	%r123, [%r8];
	setp.ge.s32 	%p36, %r27, %r123;
	@%p36 bra 	$L__BB0_53;
	st.shared.u32 	[%r8], %r27;
$L__BB0_53:
	bar.sync 	0;
	add.s32 	%r124, %r4, 17;
	setp.ge.s32 	%p37, %r124, %r45;
	@%p37 bra 	$L__BB0_99;
	ld.shared.u32 	%r125, [%r9+68];
	ld.shared.u32 	%r126, [%r10+2176];
	add.s32 	%r28, %r126, %r125;
	ld.shared.u32 	%r127, [%r8];
	setp.ge.s32 	%p38, %r28, %r127;
	@%p38 bra 	$L__BB0_56;
	st.shared.u32 	[%r8], %r28;
$L__BB0_56:
	bar.sync 	0;
	add.s32 	%r128, %r4, 18;
	setp.ge.s32 	%p39, %r128, %r45;
	@%p39 bra 	$L__BB0_99;
	ld.shared.u32 	%r129, [%r9+72];
	ld.shared.u32 	%r130, [%r10+2304];
	add.s32 	%r29, %r130, %r129;
	ld.shared.u32 	%r131, [%r8];
	setp.ge.s32 	%p40, %r29, %r131;
	@%p40 bra 	$L__BB0_59;
	st.shared.u32 	[%r8], %r29;
$L__BB0_59:
	bar.sync 	0;
	add.s32 	%r132, %r4, 19;
	setp.ge.s32 	%p41, %r132, %r45;
	@%p41 bra 	$L__BB0_99;
	ld.shared.u32 	%r133, [%r9+76];
	ld.shared.u32 	%r134, [%r10+2432];
	add.s32 	%r30, %r134, %r133;
	ld.shared.u32 	%r135, [%r8];
	setp.ge.s32 	%p42, %r30, %r135;
	@%p42 bra 	$L__BB0_62;
	st.shared.u32 	[%r8], %r30;
$L__BB0_62:
	bar.sync 	0;
	add.s32 	%r136, %r4, 20;
	setp.ge.s32 	%p43, %r136, %r45;
	@%p43 bra 	$L__BB0_99;
	ld.shared.u32 	%r137, [%r9+80];
	ld.shared.u32 	%r138, [%r10+2560];
	add.s32 	%r31, %r138, %r137;
	ld.shared.u32 	%r139, [%r8];
	setp.ge.s32 	%p44, %r31, %r139;
	@%p44 bra 	$L__BB0_65;
	st.shared.u32 	[%r8], %r31;
$L__BB0_65:
	bar.sync 	0;
	add.s32 	%r140, %r4, 21;
	setp.ge.s32 	%p45, %r140, %r45;
	@%p45 bra 	$L__BB0_99;
	ld.shared.u32 	%r141, [%r9+84];
	ld.shared.u32 	%r142, [%r10+2688];
	add.s32 	%r32, %r142, %r141;
	ld.shared.u32 	%r143, [%r8];
	setp.ge.s32 	%p46, %r32, %r143;
	@%p46 bra 	$L__BB0_68;
	st.shared.u32 	[%r8], %r32;
$L__BB0_68:
	bar.sync 	0;
	add.s32 	%r144, %r4, 22;
	setp.ge.s32 	%p47, %r144, %r45;
	@%p47 bra 	$L__BB0_99;
	ld.shared.u32 	%r145, [%r9+88];
	ld.shared.u32 	%r146, [%r10+2816];
	add.s32 	%r33, %r146, %r145;
	ld.shared.u32 	%r147, [%r8];
	setp.ge.s32 	%p48, %r33, %r147;
	@%p48 bra 	$L__BB0_71;
	st.shared.u32 	[%r8], %r33;
$L__BB0_71:
	bar.sync 	0;
	add.s32 	%r148, %r4, 23;
	setp.ge.s32 	%p49, %r148, %r45;
	@%p49 bra 	$L__BB0_99;
	ld.shared.u32 	%r149, [%r9+92];
	ld.shared.u32 	%r150, [%r10+2944];
	add.s32 	%r34, %r150, %r149;
	ld.shared.u32 	%r151, [%r8];
	setp.ge.s32 	%p50, %r34, %r151;
	@%p50 bra 	$L__BB0_74;
	st.shared.u32 	[%r8], %r34;
$L__BB0_74:
	bar.sync 	0;
	add.s32 	%r152, %r4, 24;
	setp.ge.s32 	%p51, %r152, %r45;
	@%p51 bra 	$L__BB0_99;
	ld.shared.u32 	%r153, [%r9+96];
	ld.shared.u32 	%r154, [%r10+3072];
	add.s32 	%r35, %r154, %r153;
	ld.shared.u32 	%r155, [%r8];
	setp.ge.s32 	%p52, %r35, %r155;
	@%p52 bra 	$L__BB0_77;
	st.shared.u32 	[%r8], %r35;
$L__BB0_77:
	bar.sync 	0;
	add.s32 	%r156, %r4, 25;
	setp.ge.s32 	%p53, %r156, %r45;
	@%p53 bra 	$L__BB0_99;
	ld.shared.u32 	%r157, [%r9+100];
	ld.shared.u32 	%r158, [%r10+3200];
	add.s32 	%r36, %r158, %r157;
	ld.shared.u32 	%r159, [%r8];
	setp.ge.s32 	%p54, %r36, %r159;
	@%p54 bra 	$L__BB0_80;
	st.shared.u32 	[%r8], %r36;
$L__BB0_80:
	bar.sync 	0;
	add.s32 	%r160, %r4, 26;
	setp.ge.s32 	%p55, %r160, %r45;
	@%p55 bra 	$L__BB0_99;
	ld.shared.u32 	%r161, [%r9+104];
	ld.shared.u32 	%r162, [%r10+3328];
	add.s32 	%r37, %r162, %r161;
	ld.shared.u32 	%r163, [%r8];
	setp.ge.s32 	%p56, %r37, %r163;
	@%p56 bra 	$L__BB0_83;
	st.shared.u32 	[%r8], %r37;
$L__BB0_83:
	bar.sync 	0;
	add.s32 	%r164, %r4, 27;
	setp.ge.s32 	%p57, %r164, %r45;
	@%p57 bra 	$L__BB0_99;
	ld.shared.u32 	%r165, [%r9+108];
	ld.shared.u32 	%r166, [%r10+3456];
	add.s32 	%r38, %r166, %r165;
	ld.shared.u32 	%r167, [%r8];
	setp.ge.s32 	%p58, %r38, %r167;
	@%p58 bra 	$L__BB0_86;
	st.shared.u32 	[%r8], %r38;
$L__BB0_86:
	bar.sync 	0;
	add.s32 	%r168, %r4, 28;
	setp.ge.s32 	%p59, %r168, %r45;
	@%p59 bra 	$L__BB0_99;
	ld.shared.u32 	%r169, [%r9+112];
	ld.shared.u32 	%r170, [%r10+3584];
	add.s32 	%r39, %r170, %r169;
	ld.shared.u32 	%r171, [%r8];
	setp.ge.s32 	%p60, %r39, %r171;
	@%p60 bra 	$L__BB0_89;
	st.shared.u32 	[%r8], %r39;
$L__BB0_89:
	bar.sync 	0;
	add.s32 	%r172, %r4, 29;
	setp.ge.s32 	%p61, %r172, %r45;
	@%p61 bra 	$L__BB0_99;
	ld.shared.u32 	%r173, [%r9+116];
	ld.shared.u32 	%r174, [%r10+3712];
	add.s32 	%r40, %r174, %r173;
	ld.shared.u32 	%r175, [%r8];
	setp.ge.s32 	%p62, %r40, %r175;
	@%p62 bra 	$L__BB0_92;
	st.shared.u32 	[%r8], %r40;
$L__BB0_92:
	bar.sync 	0;
	add.s32 	%r176, %r4, 30;
	setp.ge.s32 	%p63, %r176, %r45;
	@%p63 bra 	$L__BB0_99;
	ld.shared.u32 	%r177, [%r9+120];
	ld.shared.u32 	%r178, [%r10+3840];
	add.s32 	%r41, %r178, %r177;
	ld.shared.u32 	%r179, [%r8];
	setp.ge.s32 	%p64, %r41, %r179;
	@%p64 bra 	$L__BB0_95;
	st.shared.u32 	[%r8], %r41;
$L__BB0_95:
	bar.sync 	0;
	add.s32 	%r180, %r4, 31;
	setp.ge.s32 	%p65, %r180, %r45;
	@%p65 bra 	$L__BB0_99;
	ld.shared.u32 	%r181, [%r9+124];
	ld.shared.u32 	%r182, [%r10+3968];
	add.s32 	%r42, %r182, %r181;
	ld.shared.u32 	%r183, [%r8];
	setp.ge.s32 	%p66, %r42, %r183;
	@%p66 bra 	$L__BB0_98;
	st.shared.u32 	[%r8], %r42;
$L__BB0_98:
	bar.sync 	0;
$L__BB0_99:
	not.pred 	%p67, %p1;
	@%p67 bra 	$L__BB0_101;
	ld.shared.u32 	%r184, [%r8];
	st.global.u32 	[%rd1], %r184;
$L__BB0_101:
	bar.sync 	0;
	ret;

}
	// .globl	_Z15phase2_verticalPiS_
.visible .entry _Z15phase2_verticalPiS_(
	.param .u64 .ptr .align 1 _Z15phase2_verticalPiS__param_0,
	.param .u64 .ptr .align 1 _Z15phase2_verticalPiS__param_1
)
{
	.reg .pred 	%p<30>;
	.reg .b32 	%r<171>;
	.reg .b64 	%rd<9>;
	// demoted variable
	.shared .align 4 .b8 _ZZ15phase2_verticalPiS_E3TMP[16384];
	// demoted variable
	.shared .align 4 .b8 _ZZ15phase2_verticalPiS_E5DOING[16384];
	ld.param.u64 	%rd3, [_Z15phase2_verticalPiS__param_0];
	ld.param.u64 	%rd4, [_Z15phase2_verticalPiS__param_1];
	cvta.to.global.u64 	%rd1, %rd3;
	cvta.to.global.u64 	%rd5, %rd4;
	ld.global.u32 	%r1, [%rd5];
	ld.global.u32 	%r2, [%rd5+4];
	mov.u32 	%r3, %ctaid.y;
	setp.eq.s32 	%p2, %r3, %r1;
	@%p2 bra 	$L__BB1_51;
	mov.u32 	%r4, %tid.y;
	mov.u32 	%r71, %tid.x;
	shl.b32 	%r72, %r3, 5;
	add.s32 	%r73, %r72, %r4;
	shl.b32 	%r6, %r1, 5;
	add.s32 	%r7, %r6, %r71;
	max.s32 	%r74, %r73, %r7;
	setp.ge.s32 	%p1, %r74, %r2;
	setp.lt.s32 	%p3, %r74, %r2;
	shl.b32 	%r75, %r4, 8;
	mov.u32 	%r76, _ZZ15phase2_verticalPiS_E5DOING;
	add.s32 	%r8, %r76, %r75;
	shl.b32 	%r77, %r71, 2;
	add.s32 	%r9, %r8, %r77;
	mad.lo.s32 	%r78, %r2, %r73, %r7;
	mul.wide.s32 	%rd6, %r78, 4;
	add.s64 	%rd2, %rd1, %rd6;
	@%p3 bra 	$L__BB1_3;
	mov.b32 	%r80, 1000000000;
	st.shared.u32 	[%r9], %r80;
	bra.uni 	$L__BB1_4;
$L__BB1_3:
	ld.global.u32 	%r79, [%rd2];
	st.shared.u32 	[%r9], %r79;
$L__BB1_4:
	add.s32 	%r10, %r6, %r4;
	max.s32 	%r81, %r10, %r7;
	setp.lt.s32 	%p4, %r81, %r2;
	@%p4 bra 	$L__BB1_6;
	mov.u32 	%r90, _ZZ15phase2_verticalPiS_E3TMP;
	add.s32 	%r91, %r90, %r75;
	add.s32 	%r93, %r91, %r77;
	mov.b32 	%r94, 1000000000;
	st.shared.u32 	[%r93], %r94;
	bra.uni 	$L__BB1_7;
$L__BB1_6:
	mad.lo.s32 	%r82, %r10, %r2, %r7;
	mul.wide.s32 	%rd7, %r82, 4;
	add.s64 	%rd8, %rd1, %rd7;
	ld.global.u32 	%r83, [%rd8];
	mov.u32 	%r85, _ZZ15phase2_verticalPiS_E3TMP;
	add.s32 	%r86, %r85, %r75;
	add.s32 	%r88, %r86, %r77;
	st.shared.u32 	[%r88], %r83;
$L__BB1_7:
	bar.sync 	0;
	@%p1 bra 	$L__BB1_51;
	add.s32 	%r11, %r6, 32;
	setp.lt.s32 	%p5, %r11, %r2;
	sub.s32 	%r95, %r2, %r6;
	selp.b32 	%r12, 32, %r95, %p5;
	setp.gt.s32 	%p6, %r12, 0;
	@%p6 bra 	$L__BB1_10;
	ld.shared.u32 	%r150, [%r9];
	bra.uni 	$L__BB1_50;
$L__BB1_10:
	ld.shared.u32 	%r150, [%r9];
	min.s32 	%r97, %r2, %r11;
	and.b32  	%r15, %r12, 7;
	sub.s32 	%r98, %r6, %r97;
	setp.gt.u32 	%p7, %r98, -8;
	mov.b32 	%r165, 0;
	@%p7 bra 	$L__BB1_29;
	and.b32  	%r165, %r12, 2147483640;
	neg.s32 	%r148, %r165;
	add.s32 	%r101, %r75, %r76;
	add.s32 	%r147, %r101, 16;
	mov.u32 	%r103, _ZZ15phase2_verticalPiS_E3TMP;
	add.s32 	%r104, %r77, %r103;
	add.s32 	%r146, %r104, 1024;
$L__BB1_12:
	.pragma "nounroll";
	ld.shared.u32 	%r105, [%r147+-16];
	ld.shared.u32 	%r106, [%r146+-1024];
	add.s32 	%r24, %r106, %r105;
	setp.ge.s32 	%p8, %r24, %r150;
	@%p8 bra 	$L__BB1_14;
	st.shared.u32 	[%r9], %r24;
	mov.u32 	%r150, %r24;
$L__BB1_14:
	ld.shared.u32 	%r107, [%r147+-12];
	ld.shared.u32 	%r108, [%r146+-768];
	add.s32 	%r26, %r108, %r107;
	setp.ge.s32 	%p9, %r26, %r150;
	@%p9 bra 	$L__BB1_16;
	st.shared.u32 	[%r9], %r26;
	mov.u32 	%r150, %r26;
$L__BB1_16:
	ld.shared.u32 	%r109, [%r147+-8];
	ld.shared.u32 	%r110, [%r146+-512];
	add.s32 	%r28, %r110, %r109;
	setp.ge.s32 	%p10, %r28, %r150;
	@%p10 bra 	$L__BB1_18;
	st.shared.u32 	[%r9], %r28;
	mov.u32 	%r150, %r28;
$L__BB1_18:
	ld.shared.u32 	%r111, [%r147+-4];
	ld.shared.u32 	%r112, [%r146+-256];
	add.s32 	%r30, %r112, %r111;
	setp.ge.s32 	%p11, %r30, %r150;
	@%p11 bra 	$L__BB1_20;
	st.shared.u32 	[%r9], %r30;
	mov.u32 	%r150, %r30;
$L__BB1_20:
	ld.shared.u32 	%r113, [%r147];
	ld.shared.u32 	%r114, [%r146];
	add.s32 	%r32, %r114, %r113;
	setp.ge.s32 	%p12, %r32, %r150;
	@%p12 bra 	$L__BB1_22;
	st.shared.u32 	[%r9], %r32;
	mov.u32 	%r150, %r32;
$L__BB1_22:
	ld.shared.u32 	%r115, [%r147+4];
	ld.shared.u32 	%r116, [%r146+256];
	add.s32 	%r34, %r116, %r115;
	setp.ge.s32 	%p13, %r34, %r150;
	@%p13 bra 	$L__BB1_24;
	st.shared.u32 	[%r9], %r34;
	mov.u32 	%r150, %r34;
$L__BB1_24:
	ld.shared.u32 	%r117, [%r147+8];
	ld.shared.u32 	%r118, [%r146+512];
	add.s32 	%r36, %r118, %r117;
	setp.ge.s32 	%p14, %r36, %r150;
	@%p14 bra 	$L__BB1_26;
	st.shared.u32 	[%r9], %r36;
	mov.u32 	%r150, %r36;
$L__BB1_26:
	ld.shared.u32 	%r119, [%r147+12];
	ld.shared.u32 	%r120, [%r146+768];
	add.s32 	%r38, %r120, %r119;
	setp.ge.s32 	%p15, %r38, %r150;
	@%p15 bra 	$L__BB1_28;
	st.shared.u32 	[%r9], %r38;
	mov.u32 	%r150, %r38;
$L__BB1_28:
	add.s32 	%r148, %r148, 8;
	add.s32 	%r147, %r147, 32;
	add.s32 	%r146, %r146, 2048;
	setp.ne.s32 	%p16, %r148, 0;
	@%p16 bra 	$L__BB1_12;
$L__BB1_29:
	setp.eq.s32 	%p17, %r15, 0;
	@%p17 bra 	$L__BB1_50;
	mov.u32 	%r122, _ZZ15phase2_verticalPiS_E3TMP;
	add.s32 	%r45, %r122, %r77;
	and.b32  	%r46, %r12, 3;
	setp.lt.u32 	%p18, %r15, 4;
	@%p18 bra 	$L__BB1_40;
	shl.b32 	%r123, %r165, 2;
	add.s32 	%r47, %r8, %r123;
	ld.shared.u32 	%r124, [%r47];
	shl.b32 	%r125, %r165, 8;
	add.s32 	%r48, %r45, %r125;
	ld.shared.u32 	%r126, [%r48];
	add.s32 	%r49, %r126, %r124;
	setp.ge.s32 	%p19, %r49, %r150;
	@%p19 bra 	$L__BB1_33;
	st.shared.u32 	[%r9], %r49;
	mov.u32 	%r150, %r49;
$L__BB1_33:
	ld.shared.u32 	%r127, [%r47+4];
	ld.shared.u32 	%r128, [%r48+256];
	add.s32 	%r51, %r128, %r127;
	setp.ge.s32 	%p20, %r51, %r150;
	@%p20 bra 	$L__BB1_35;
	st.shared.u32 	[%r9], %r51;
	mov.u32 	%r150, %r51;
$L__BB1_35:
	ld.shared.u32 	%r129, [%r47+8];
	ld.shared.u32 	%r130, [%r48+512];
	add.s32 	%r53, %r130, %r129;
	setp.ge.s32 	%p21, %r53, %r150;
	@%p21 bra 	$L__BB1_37;
	st.shared.u32 	[%r9], %r53;
	mov.u32 	%r150, %r53;
$L__BB1_37:
	ld.shared.u32 	%r131, [%r47+12];
	ld.shared.u32 	%r132, [%r48+768];
	add.s32 	%r55, %r132, %r131;
	setp.ge.s32 	%p22, %r55, %r150;
	@%p22 bra 	$L__BB1_39;
	st.shared.u32 	[%r9], %r55;
	mov.u32 	%r150, %r55;
$L__BB1_39:
	add.s32 	%r165, %r165, 4;
$L__BB1_40:
	setp.eq.s32 	%p23, %r46, 0;
	@%p23 bra 	$L__BB1_50;
	setp.eq.s32 	%p24, %r46, 1;
	@%p24 bra 	$L__BB1_47;
	shl.b32 	%r133, %r165, 2;
	add.s32 	%r60, %r8, %r133;
	ld.shared.u32 	%r134, [%r60];
	shl.b32 	%r135, %r165, 8;
	add.s32 	%r61, %r45, %r135;
	ld.shared.u32 	%r136, [%r61];
	add.s32 	%r62, %r136, %r134;
	setp.ge.s32 	%p25, %r62, %r150;
	@%p25 bra 	$L__BB1_44;
	st.shared.u32 	[%r9], %r62;
	mov.u32 	%r150, %r62;
$L__BB1_44:
	ld.shared.u32 	%r137, [%r60+4];
	ld.shared.u32 	%r138, [%r61+256];
	add.s32 	%r64, %r138, %r137;
	setp.ge.s32 	%p26, %r64, %r150;
	@%p26 bra 	$L__BB1_46;
	st.shared.u32 	[%r9], %r64;
	mov.u32 	%r150, %r64;
$L__BB1_46:
	add.s32 	%r165, %r165, 2;
$L__BB1_47:
	and.b32  	%r139, %r12, 1;
	setp.eq.b32 	%p27, %r139, 1;
	not.pred 	%p28, %p27;
	@%p28 bra 	$L__BB1_50;
	shl.b32 	%r140, %r165, 2;
	add.s32 	%r141, %r8, %r140;
	ld.shared.u32 	%r142, [%r141];
	shl.b32 	%r143, %r165, 8;
	add.s32 	%r144, %r45, %r143;
	ld.shared.u32 	%r145, [%r144];
	add.s32 	%r69, %r145, %r142;
	setp.ge.s32 	%p29, %r69, %r150;
	@%p29 bra 	$L__BB1_50;
	st.shared.u32 	[%r9], %r69;
	mov.u32 	%r150, %r69;
$L__BB1_50:
	st.global.u32 	[%rd2], %r150;
$L__BB1_51:
	ret;

}
	// .globl	_Z10phase2_rowPiS_
.visible .entry _Z10phase2_rowPiS_(
	.param .u64 .ptr .align 1 _Z10phase2_rowPiS__param_0,
	.param .u64 .ptr .align 1 _Z10phase2_rowPiS__param_1
)
{
	.reg .pred 	%p<30>;
	.reg .b32 	%r<169>;
	.reg .b64 	%rd<9>;
	// demoted variable
	.shared .align 4 .b8 _ZZ10phase2_rowPiS_E3TMP[16384];
	// demoted variable
	.shared .align 4 .b8 _ZZ10phase2_rowPiS_E5DOING[16384];
	ld.param.u64 	%rd3, [_Z10phase2_rowPiS__param_0];
	ld.param.u64 	%rd4, [_Z10phase2_rowPiS__param_1];
	cvta.to.global.u64 	%rd1, %rd3;
	cvta.to.global.u64 	%rd5, %rd4;
	ld.global.u32 	%r1, [%rd5];
	ld.global.u32 	%r2, [%rd5+4];
	mov.u32 	%r3, %ctaid.x;
	setp.eq.s32 	%p2, %r3, %r1;
	@%p2 bra 	$L__BB2_51;
	mov.u32 	%r4, %tid.y;
	mov.u32 	%r5, %tid.x;
	shl.b32 	%r6, %r1, 5;
	add.s32 	%r7, %r6, %r4;
	shl.b32 	%r72, %r3, 5;
	add.s32 	%r73, %r72, %r5;
	max.s32 	%r74, %r73, %r7;
	setp.ge.s32 	%p1, %r74, %r2;
	setp.lt.s32 	%p3, %r74, %r2;
	shl.b32 	%r75, %r4, 8;
	mov.u32 	%r76, _ZZ10phase2_rowPiS_E5DOING;
	add.s32 	%r77, %r76, %r75;
	shl.b32 	%r78, %r5, 2;
	add.s32 	%r8, %r77, %r78;
	mul.lo.s32 	%r9, %r7, %r2;
	add.s32 	%r79, %r9, %r73;
	mul.wide.s32 	%rd6, %r79, 4;
	add.s64 	%rd2, %rd1, %rd6;
	@%p3 bra 	$L__BB2_3;
	mov.b32 	%r81, 1000000000;
	st.shared.u32 	[%r8], %r81;
	bra.uni 	$L__BB2_4;
$L__BB2_3:
	ld.global.u32 	%r80, [%rd2];
	st.shared.u32 	[%r8], %r80;
$L__BB2_4:
	add.s32 	%r10, %r6, %r5;
	max.s32 	%r83, %r7, %r10;
	setp.lt.s32 	%p4, %r83, %r2;
	mov.u32 	%r85, _ZZ10phase2_rowPiS_E3TMP;
	add.s32 	%r11, %r85, %r75;
	@%p4 bra 	$L__BB2_6;
	add.s32 	%r91, %r11, %r78;
	mov.b32 	%r92, 1000000000;
	st.shared.u32 	[%r91], %r92;
	bra.uni 	$L__BB2_7;
$L__BB2_6:
	add.s32 	%r86, %r9, %r10;
	mul.wide.s32 	%rd7, %r86, 4;
	add.s64 	%rd8, %rd1, %rd7;
	ld.global.u32 	%r87, [%rd8];
	add.s32 	%r89, %r11, %r78;
	st.shared.u32 	[%r89], %r87;
$L__BB2_7:
	bar.sync 	0;
	@%p1 bra 	$L__BB2_51;
	add.s32 	%r12, %r6, 32;
	setp.lt.s32 	%p5, %r12, %r2;
	sub.s32 	%r93, %r2, %r6;
	selp.b32 	%r13, 32, %r93, %p5;
	setp.gt.s32 	%p6, %r13, 0;
	@%p6 bra 	$L__BB2_10;
	ld.shared.u32 	%r148, [%r8];
	bra.uni 	$L__BB2_50;
$L__BB2_10:
	ld.shared.u32 	%r148, [%r8];
	min.s32 	%r95, %r2, %r12;
	and.b32  	%r16, %r13, 7;
	sub.s32 	%r96, %r6, %r95;
	setp.gt.u32 	%p7, %r96, -8;
	mov.b32 	%r163, 0;
	@%p7 bra 	$L__BB2_29;
	and.b32  	%r163, %r13, 2147483640;
	neg.s32 	%r146, %r163;
	add.s32 	%r99, %r75, %r85;
	add.s32 	%r145, %r99, 16;
	add.s32 	%r102, %r78, %r76;
	add.s32 	%r144, %r102, 1024;
$L__BB2_12:
	.pragma "nounroll";
	ld.shared.u32 	%r103, [%r144+-1024];
	ld.shared.u32 	%r104, [%r145+-16];
	add.s32 	%r25, %r104, %r103;
	setp.ge.s32 	%p8, %r25, %r148;
	@%p8 bra 	$L__BB2_14;
	st.shared.u32 	[%r8], %r25;
	mov.u32 	%r148, %r25;
$L__BB2_14:
	ld.shared.u32 	%r105, [%r144+-768];
	ld.shared.u32 	%r106, [%r145+-12];
	add.s32 	%r27, %r106, %r105;
	setp.ge.s32 	%p9, %r27, %r148;
	@%p9 bra 	$L__BB2_16;
	st.shared.u32 	[%r8], %r27;
	mov.u32 	%r148, %r27;
$L__BB2_16:
	ld.shared.u32 	%r107, [%r144+-512];
	ld.shared.u32 	%r108, [%r145+-8];
	add.s32 	%r29, %r108, %r107;
	setp.ge.s32 	%p10, %r29, %r148;
	@%p10 bra 	$L__BB2_18;
	st.shared.u32 	[%r8], %r29;
	mov.u32 	%r148, %r29;
$L__BB2_18:
	ld.shared.u32 	%r109, [%r144+-256];
	ld.shared.u32 	%r110, [%r145+-4];
	add.s32 	%r31, %r110, %r109;
	setp.ge.s32 	%p11, %r31, %r148;
	@%p11 bra 	$L__BB2_20;
	st.shared.u32 	[%r8], %r31;
	mov.u32 	%r148, %r31;
$L__BB2_20:
	ld.shared.u32 	%r111, [%r144];
	ld.shared.u32 	%r112, [%r145];
	add.s32 	%r33, %r112, %r111;
	setp.ge.s32 	%p12, %r33, %r148;
	@%p12 bra 	$L__BB2_22;
	st.shared.u32 	[%r8], %r33;
	mov.u32 	%r148, %r33;
$L__BB2_22:
	ld.shared.u32 	%r113, [%r144+256];
	ld.shared.u32 	%r114, [%r145+4];
	add.s32 	%r35, %r114, %r113;
	setp.ge.s32 	%p13, %r35, %r148;
	@%p13 bra 	$L__BB2_24;
	st.shared.u32 	[%r8], %r35;
	mov.u32 	%r148, %r35;
$L__BB2_24:
	ld.shared.u32 	%r115, [%r144+512];
	ld.shared.u32 	%r116, [%r145+8];
	add.s32 	%r37, %r116, %r115;
	setp.ge.s32 	%p14, %r37, %r148;
	@%p14 bra 	$L__BB2_26;
	st.shared.u32 	[%r8], %r37;
	mov.u32 	%r148, %r37;
$L__BB2_26:
	ld.shared.u32 	%r117, [%r144+768];
	ld.shared.u32 	%r118, [%r145+12];
	add.s32 	%r39, %r118, %r117;
	setp.ge.s32 	%p15, %r39, %r148;
	@%p15 bra 	$L__BB2_28;
	st.shared.u32 	[%r8], %r39;
	mov.u32 	%r148, %r39;
$L__BB2_28:
	add.s32 	%r146, %r146, 8;
	add.s32 	%r145, %r145, 32;
	add.s32 	%r144, %r144, 2048;
	setp.ne.s32 	%p16, %r146, 0;
	@%p16 bra 	$L__BB2_12;
$L__BB2_29:
	setp.eq.s32 	%p17, %r16, 0;
	@%p17 bra 	$L__BB2_50;
	add.s32 	%r46, %r76, %r78;
	and.b32  	%r47, %r13, 3;
	setp.lt.u32 	%p18, %r16, 4;
	@%p18 bra 	$L__BB2_40;
	shl.b32 	%r121, %r163, 8;
	add.s32 	%r48, %r46, %r121;
	ld.shared.u32 	%r122, [%r48];
	shl.b32 	%r123, %r163, 2;
	add.s32 	%r49, %r11, %r123;
	ld.shared.u32 	%r124, [%r49];
	add.s32 	%r50, %r124, %r122;
	setp.ge.s32 	%p19, %r50, %r148;
	@%p19 bra 	$L__BB2_33;
	st.shared.u32 	[%r8], %r50;
	mov.u32 	%r148, %r50;
$L__BB2_33:
	ld.shared.u32 	%r125, [%r48+256];
	ld.shared.u32 	%r126, [%r49+4];
	add.s32 	%r52, %r126, %r125;
	setp.ge.s32 	%p20, %r52, %r148;
	@%p20 bra 	$L__BB2_35;
	st.shared.u32 	[%r8], %r52;
	mov.u32 	%r148, %r52;
$L__BB2_35:
	ld.shared.u32 	%r127, [%r48+512];
	ld.shared.u32 	%r128, [%r49+8];
	add.s32 	%r54, %r128, %r127;
	setp.ge.s32 	%p21, %r54, %r148;
	@%p21 bra 	$L__BB2_37;
	st.shared.u32 	[%r8], %r54;
	mov.u32 	%r148, %r54;
$L__BB2_37:
	ld.shared.u32 	%r129, [%r48+768];
	ld.shared.u32 	%r130, [%r49+12];
	add.s32 	%r56, %r130, %r129;
	setp.ge.s32 	%p22, %r56, %r148;
	@%p22 bra 	$L__BB2_39;
	st.shared.u32 	[%r8], %r56;
	mov.u32 	%r148, %r56;
$L__BB2_39:
	add.s32 	%r163, %r163, 4;
$L__BB2_40:
	setp.eq.s32 	%p23, %r47, 0;
	@%p23 bra 	$L__BB2_50;
	setp.eq.s32 	%p24, %r47, 1;
	@%p24 bra 	$L__BB2_47;
	shl.b32 	%r131, %r163, 8;
	add.s32 	%r61, %r46, %r131;
	ld.shared.u32 	%r132, [%r61];
	shl.b32 	%r133, %r163, 2;
	add.s32 	%r62, %r11, %r133;
	ld.shared.u32 	%r134, [%r62];
	add.s32 	%r63, %r134, %r132;
	setp.ge.s32 	%p25, %r63, %r148;
	@%p25 bra 	$L__BB2_44;
	st.shared.u32 	[%r8], %r63;
	mov.u32 	%r148, %r63;
$L__BB2_44:
	ld.shared.u32 	%r135, [%r61+256];
	ld.shared.u32 	%r136, [%r62+4];
	add.s32 	%r65, %r136, %r135;
	setp.ge.s32 	%p26, %r65, %r148;
	@%p26 bra 	$L__BB2_46;
	st.shared.u32 	[%r8], %r65;
	mov.u32 	%r148, %r65;
$L__BB2_46:
	add.s32 	%r163, %r163, 2;
$L__BB2_47:
	and.b32  	%r137, %r13, 1;
	setp.eq.b32 	%p27, %r137, 1;
	not.pred 	%p28, %p27;
	@%p28 bra 	$L__BB2_50;
	shl.b32 	%r138, %r163, 8;
	add.s32 	%r139, %r46, %r138;
	ld.shared.u32 	%r140, [%r139];
	shl.b32 	%r141, %r163, 2;
	add.s32 	%r142, %r11, %r141;
	ld.shared.u32 	%r143, [%r142];
	add.s32 	%r70, %r143, %r140;
	setp.ge.s32 	%p29, %r70, %r148;
	@%p29 bra 	$L__BB2_50;
	st.shared.u32 	[%r8], %r70;
	mov.u32 	%r148, %r70;
$L__BB2_50:
	st.global.u32 	[%rd2], %r148;
$L__BB2_51:
	ret;

}
	// .globl	_Z7Phase_3Piii
.visible .entry _Z7Phase_3Piii(
	.param .u64 .ptr .align 1 _Z7Phase_3Piii_param_0,
	.param .u32 _Z7Phase_3Piii_param_1,
	.param .u32 _Z7Phase_3Piii_param_2
)
{
	.reg .pred 	%p<17>;
	.reg .b32 	%r<248>;
	.reg .b64 	%rd<9>;
	// demoted variable
	.shared .align 4 .b8 _ZZ7Phase_3PiiiE2Pi[4096];
	// demoted variable
	.shared .align 4 .b8 _ZZ7Phase_3PiiiE2Pj[4096];
	ld.param.u64 	%rd3, [_Z7Phase_3Piii_param_0];
	ld.param.u32 	%r55, [_Z7Phase_3Piii_param_1];
	ld.param.u32 	%r56, [_Z7Phase_3Piii_param_2];
	cvta.to.global.u64 	%rd1, %rd3;
	mov.u32 	%r1, %ctaid.x;
	setp.eq.s32 	%p1, %r1, %r55;
	mov.u32 	%r2, %ctaid.y;
	setp.eq.s32 	%p2, %r2, %r55;
	or.pred  	%p3, %p1, %p2;
	@%p3 bra 	$L__BB3_22;
	shl.b32 	%r3, %r55, 5;
	add.s32 	%r4, %r3, 32;
	setp.lt.s32 	%p4, %r4, %r56;
	sub.s32 	%r57, %r56, %r3;
	selp.b32 	%r5, 32, %r57, %p4;
	mov.u32 	%r6, %tid.y;
	mov.u32 	%r58, %tid.x;
	shl.b32 	%r59, %r2, 5;
	add.s32 	%r8, %r59, %r6;
	shl.b32 	%r60, %r1, 5;
	add.s32 	%r9, %r60, %r58;
	add.s32 	%r10, %r3, %r58;
	max.s32 	%r61, %r8, %r10;
	setp.lt.s32 	%p5, %r61, %r56;
	shl.b32 	%r62, %r6, 7;
	mov.u32 	%r63, _ZZ7Phase_3PiiiE2Pi;
	add.s32 	%r11, %r63, %r62;
	@%p5 bra 	$L__BB3_3;
	shl.b32 	%r68, %r58, 2;
	add.s32 	%r69, %r11, %r68;
	mov.b32 	%r70, 1000000000;
	st.shared.u32 	[%r69], %r70;
	bra.uni 	$L__BB3_4;
$L__BB3_3:
	mad.lo.s32 	%r64, %r56, %r8, %r10;
	mul.wide.s32 	%rd4, %r64, 4;
	add.s64 	%rd5, %rd1, %rd4;
	ld.global.u32 	%r65, [%rd5];
	shl.b32 	%r66, %r58, 2;
	add.s32 	%r67, %r11, %r66;
	st.shared.u32 	[%r67], %r65;
$L__BB3_4:
	add.s32 	%r12, %r3, %r6;
	max.s32 	%r72, %r9, %r12;
	setp.lt.s32 	%p6, %r72, %r56;
	@%p6 bra 	$L__BB3_6;
	mov.u32 	%r81, _ZZ7Phase_3PiiiE2Pj;
	add.s32 	%r82, %r81, %r62;
	shl.b32 	%r83, %r58, 2;
	add.s32 	%r84, %r82, %r83;
	mov.b32 	%r85, 1000000000;
	st.shared.u32 	[%r84], %r85;
	bra.uni 	$L__BB3_7;
$L__BB3_6:
	mad.lo.s32 	%r73, %r12, %r56, %r9;
	mul.wide.s32 	%rd6, %r73, 4;
	add.s64 	%rd7, %rd1, %rd6;
	ld.global.u32 	%r74, [%rd7];
	mov.u32 	%r76, _ZZ7Phase_3PiiiE2Pj;
	add.s32 	%r77, %r76, %r62;
	shl.b32 	%r78, %r58, 2;
	add.s32 	%r79, %r77, %r78;
	st.shared.u32 	[%r79], %r74;
$L__BB3_7:
	max.s32 	%r86, %r9, %r8;
	setp.ge.s32 	%p7, %r86, %r56;
	@%p7 bra 	$L__BB3_22;
	mad.lo.s32 	%r87, %r56, %r8, %r9;
	mul.wide.s32 	%rd8, %r87, 4;
	add.s64 	%rd2, %rd1, %rd8;
	ld.global.u32 	%r247, [%rd2];
	bar.sync 	0;
	setp.lt.s32 	%p8, %r5, 1;
	@%p8 bra 	$L__BB3_21;
	min.s32 	%r90, %r56, %r4;
	and.b32  	%r14, %r5, 15;
	sub.s32 	%r91, %r3, %r90;
	setp.gt.u32 	%p9, %r91, -16;
	mov.b32 	%r238, 0;
	@%p9 bra 	$L__BB3_12;
	and.b32  	%r238, %r5, 2147483632;
	neg.s32 	%r232, %r238;
	add.s32 	%r94, %r62, %r63;
	add.s32 	%r231, %r94, 32;
	shl.b32 	%r95, %r58, 2;
	mov.u32 	%r96, _ZZ7Phase_3PiiiE2Pj;
	add.s32 	%r97, %r95, %r96;
	add.s32 	%r230, %r97, 1024;
$L__BB3_11:
	.pragma "nounroll";
	ld.shared.u32 	%r98, [%r231+-32];
	ld.shared.u32 	%r99, [%r230+-1024];
	add.s32 	%r100, %r99, %r98;
	min.s32 	%r101, %r247, %r100;
	ld.shared.u32 	%r102, [%r231+-28];
	ld.shared.u32 	%r103, [%r230+-896];
	add.s32 	%r104, %r103, %r102;
	min.s32 	%r105, %r101, %r104;
	ld.shared.u32 	%r106, [%r231+-24];
	ld.shared.u32 	%r107, [%r230+-768];
	add.s32 	%r108, %r107, %r106;
	min.s32 	%r109, %r105, %r108;
	ld.shared.u32 	%r110, [%r231+-20];
	ld.shared.u32 	%r111, [%r230+-640];
	add.s32 	%r112, %r111, %r110;
	min.s32 	%r113, %r109, %r112;
	ld.shared.u32 	%r114, [%r231+-16];
	ld.shared.u32 	%r115, [%r230+-512];
	add.s32 	%r116, %r115, %r114;
	min.s32 	%r117, %r113, %r116;
	ld.shared.u32 	%r118, [%r231+-12];
	ld.shared.u32 	%r119, [%r230+-384];
	add.s32 	%r120, %r119, %r118;
	min.s32 	%r121, %r117, %r120;
	ld.shared.u32 	%r122, [%r231+-8];
	ld.shared.u32 	%r123, [%r230+-256];
	add.s32 	%r124, %r123, %r122;
	min.s32 	%r125, %r121, %r124;
	ld.shared.u32 	%r126, [%r231+-4];
	ld.shared.u32 	%r127, [%r230+-128];
	add.s32 	%r128, %r127, %r126;
	min.s32 	%r129, %r125, %r128;
	ld.shared.u32 	%r130, [%r231];
	ld.shared.u32 	%r131, [%r230];
	add.s32 	%r132, %r131, %r130;
	min.s32 	%r133, %r129, %r132;
	ld.shared.u32 	%r134, [%r231+4];
	ld.shared.u32 	%r135, [%r230+128];
	add.s32 	%r136, %r135, %r134;
	min.s32 	%r137, %r133, %r136;
	ld.shared.u32 	%r138, [%r231+8];
	ld.shared.u32 	%r139, [%r230+256];
	add.s32 	%r140, %r139, %r138;
	min.s32 	%r141, %r137, %r140;
	ld.shared.u32 	%r142, [%r231+12];
	ld.shared.u32 	%r143, [%r230+384];
	add.s32 	%r144, %r143, %r142;
	min.s32 	%r145, %r141, %r144;
	ld.shared.u32 	%r146, [%r231+16];
	ld.shared.u32 	%r147, [%r230+512];
	add.s32 	%r148, %r147, %r146;
	min.s32 	%r149, %r145, %r148;
	ld.shared.u32 	%r150, [%r231+20];
	ld.shared.u32 	%r151, [%r230+640];
	add.s32 	%r152, %r151, %r150;
	min.s32 	%r153, %r149, %r152;
	ld.shared.u32 	%r154, [%r231+24];
	ld.shared.u32 	%r155, [%r230+768];
	add.s32 	%r156, %r155, %r154;
	min.s32 	%r157, %r153, %r156;
	ld.shared.u32 	%r158, [%r231+28];
	ld.shared.u32 	%r159, [%r230+896];
	add.s32 	%r160, %r159, %r158;
	min.s32 	%r247, %r157, %r160;
	add.s32 	%r232, %r232, 16;
	add.s32 	%r231, %r231, 64;
	add.s32 	%r230, %r230, 2048;
	setp.ne.s32 	%p10, %r232, 0;
	@%p10 bra 	$L__BB3_11;
$L__BB3_12:
	setp.eq.s32 	%p11, %r14, 0;
	@%p11 bra 	$L__BB3_21;
	shl.b32 	%r162, %r58, 2;
	mov.u32 	%r163, _ZZ7Phase_3PiiiE2Pj;
	add.s32 	%r30, %r163, %r162;
	and.b32  	%r31, %r5, 7;
	setp.lt.u32 	%p12, %r14, 8;
	@%p12 bra 	$L__BB3_15;
	shl.b32 	%r164, %r238, 2;
	add.s32 	%r165, %r11, %r164;
	ld.shared.u32 	%r166, [%r165];
	shl.b32 	%r167, %r238, 7;
	add.s32 	%r168, %r30, %r167;
	ld.shared.u32 	%r169, [%r168];
	add.s32 	%r170, %r169, %r166;
	min.s32 	%r171, %r247, %r170;
	ld.shared.u32 	%r172, [%r165+4];
	ld.shared.u32 	%r173, [%r168+128];
	add.s32 	%r174, %r173, %r172;
	min.s32 	%r175, %r171, %r174;
	ld.shared.u32 	%r176, [%r165+8];
	ld.shared.u32 	%r177, [%r168+256];
	add.s32 	%r178, %r177, %r176;
	min.s32 	%r179, %r175, %r178;
	ld.shared.u32 	%r180, [%r165+12];
	ld.shared.u32 	%r181, [%r168+384];
	add.s32 	%r182, %r181, %r180;
	min.s32 	%r183, %r179, %r182;
	ld.shared.u32 	%r184, [%r165+16];
	ld.shared.u32 	%r185, [%r168+512];
	add.s32 	%r186, %r185, %r184;
	min.s32 	%r187, %r183, %r186;
	ld.shared.u32 	%r188, [%r165+20];
	ld.shared.u32 	%r189, [%r168+640];
	add.s32 	%r190, %r189, %r188;
	min.s32 	%r191, %r187, %r190;
	ld.shared.u32 	%r192, [%r165+24];
	ld.shared.u32 	%r193, [%r168+768];
	add.s32 	%r194, %r193, %r192;
	min.s32 	%r195, %r191, %r194;
	ld.shared.u32 	%r196, [%r165+28];
	ld.shared.u32 	%r197, [%r168+896];
	add.s32 	%r198, %r197, %r196;
	min.s32 	%r247, %r195, %r198;
	add.s32 	%r238, %r238, 8;
$L__BB3_15:
	setp.eq.s32 	%p13, %r31, 0;
	@%p13 bra 	$L__BB3_21;
	and.b32  	%r37, %r5, 3;
	setp.lt.u32 	%p14, %r31, 4;
	@%p14 bra 	$L__BB3_18;
	shl.b32 	%r200, %r238, 2;
	add.s32 	%r201, %r11, %r200;
	ld.shared.u32 	%r202, [%r201];
	shl.b32 	%r203, %r238, 7;
	add.s32 	%r204, %r30, %r203;
	ld.shared.u32 	%r205, [%r204];
	add.s32 	%r206, %r205, %r202;
	min.s32 	%r207, %r247, %r206;
	ld.shared.u32 	%r208, [%r201+4];
	ld.shared.u32 	%r209, [%r204+128];
	add.s32 	%r210, %r209, %r208;
	min.s32 	%r211, %r207, %r210;
	ld.shared.u32 	%r212, [%r201+8];
	ld.shared.u32 	%r213, [%r204+256];
	add.s32 	%r214, %r213, %r212;
	min.s32 	%r215, %r211, %r214;
	ld.shared.u32 	%r216, [%r201+12];
	ld.shared.u32 	%r217, [%r204+384];
	add.s32 	%r218, %r217, %r216;
	min.s32 	%r247, %r215, %r218;
	add.s32 	%r238, %r238, 4;
$L__BB3_18:
	setp.eq.s32 	%p15, %r37, 0;
	@%p15 bra 	$L__BB3_21;
	shl.b32 	%r219, %r238, 7;
	add.s32 	%r221, %r219, %r162;
	add.s32 	%r245, %r163, %r221;
	shl.b32 	%r224, %r238, 2;
	add.s32 	%r225, %r62, %r224;
	add.s32 	%r244, %r63, %r225;
	neg.s32 	%r243, %r37;
$L__BB3_20:
	.pragma "nounroll";
	ld.shared.u32 	%r227, [%r244];
	ld.shared.u32 	%r228, [%r245];
	add.s32 	%r229, %r228, %r227;
	min.s32 	%r247, %r247, %r229;
	add.s32 	%r245, %r245, 128;
	add.s32 	%r244, %r244, 4;
	add.s32 	%r243, %r243, 1;
	setp.ne.s32 	%p16, %r243, 0;
	@%p16 bra 	$L__BB3_20;
$L__BB3_21:
	st.global.u32 	[%rd2], %r247;
$L__BB3_22:
	ret;

}


// ===== COMPILED SASS (sm_100) =====

	.target	sm_100

	.elftype	@"ET_EXEC"


//--------------------- .note.nv.tkinfo           --------------------------
	.section	.note.nv.tkinfo,"",@"SHT_NOTE"
	.sectionflags	@"SHF_NOTE_NV_TKINFO"
	.tkinfo
        /*0018*/ 	.word	0x00000002
        /*0030*/ 	.string	""
        /*0030*/ 	.string	"ptxas"
        /*0030*/ 	.string	"Cuda compilation tools, release 13.0, V13.0.88"
        /*0030*/ 	.string	"Build cuda_13.0.r13.0/compiler.36424714_0"
        /*0030*/ 	.string	"-arch sm_100 -m 64 "



//--------------------- .note.nv.cuinfo           --------------------------
	.section	.note.nv.cuinfo,"",@"SHT_NOTE"
	.sectionflags	@"SHF_NOTE_NV_CUINFO"
        /*0018*/ 	.short	0x0002
        /*001a*/ 	.short	0x0064
        /*001c*/ 	.short	0x0082
	.zero		2


//--------------------- .nv.info                  --------------------------
	.section	.nv.info,"",@"SHT_CUDA_INFO"
	.align	4


	//----- nvinfo : EIATTR_REGCOUNT
	.align		4
        /*0000*/ 	.byte	0x04, 0x2f
        /*0002*/ 	.short	(.L_1 - .L_0)
	.align		4
.L_0:
        /*0004*/ 	.word	index@(_Z8fuckcudaPiS_)
        /*0008*/ 	.word	0x00000010


	//----- nvinfo : EIATTR_FRAME_SIZE
	.align		4
.L_1:
        /*000c*/ 	.byte	0x04, 0x11
        /*000e*/ 	.short	(.L_3 - .L_2)
	.align		4
.L_2:
        /*0010*/ 	.word	index@(_Z8fuckcudaPiS_)
        /*0014*/ 	.word	0x00000000


	//----- nvinfo : EIATTR_REGCOUNT
	.align		4
.L_3:
        /*0018*/ 	.byte	0x04, 0x2f
        /*001a*/ 	.short	(.L_5 - .L_4)
	.align		4
.L_4:
        /*001c*/ 	.word	index@(_Z15phase2_verticalPiS_)
        /*0020*/ 	.word	0x00000014


	//----- nvinfo : EIATTR_FRAME_SIZE
	.align		4
.L_5:
        /*0024*/ 	.byte	0x04, 0x11
        /*0026*/ 	.short	(.L_7 - .L_6)
	.align		4
.L_6:
        /*0028*/ 	.word	index@(_Z15phase2_verticalPiS_)
        /*002c*/ 	.word	0x00000000


	//----- nvinfo : EIATTR_REGCOUNT
	.align		4
.L_7:
        /*0030*/ 	.byte	0x04, 0x2f
        /*0032*/ 	.short	(.L_9 - .L_8)
	.align		4
.L_8:
        /*0034*/ 	.word	index@(_Z10phase2_rowPiS_)
        /*0038*/ 	.word	0x00000014


	//----- nvinfo : EIATTR_FRAME_SIZE
	.align		4
.L_9:
        /*003c*/ 	.byte	0x04, 0x11
        /*003e*/ 	.short	(.L_11 - .L_10)
	.align		4
.L_10:
        /*0040*/ 	.word	index@(_Z10phase2_rowPiS_)
        /*0044*/ 	.word	0x00000000


	//----- nvinfo : EIATTR_REGCOUNT
	.align		4
.L_11:
        /*0048*/ 	.byte	0x04, 0x2f
        /*004a*/ 	.short	(.L_13 - .L_12)
	.align		4
.L_12:
        /*004c*/ 	.word	index@(_Z7Phase_3Piii)
        /*0050*/ 	.word	0x0000001e


	//----- nvinfo : EIATTR_FRAME_SIZE
	.align		4
.L_13:
        /*0054*/ 	.byte	0x04, 0x11
        /*0056*/ 	.short	(.L_15 - .L_14)
	.align		4
.L_14:
        /*0058*/ 	.word	index@(_Z7Phase_3Piii)
        /*005c*/ 	.word	0x00000000


	//----- nvinfo : EIATTR_MIN_STACK_SIZE
	.align		4
.L_15:
        /*0060*/ 	.byte	0x04, 0x12
        /*0062*/ 	.short	(.L_17 - .L_16)
	.align		4
.L_16:
        /*0064*/ 	.word	index@(_Z7Phase_3Piii)
        /*0068*/ 	.word	0x00000000


	//----- nvinfo : EIATTR_MIN_STACK_SIZE
	.align		4
.L_17:
        /*006c*/ 	.byte	0x04, 0x12
        /*006e*/ 	.short	(.L_19 - .L_18)
	.align		4
.L_18:
        /*0070*/ 	.word	index@(_Z10phase2_rowPiS_)
        /*0074*/ 	.word	0x00000000


	//----- nvinfo : EIATTR_MIN_STACK_SIZE
	.align		4
.L_19:
        /*0078*/ 	.byte	0x04, 0x12
        /*007a*/ 	.short	(.L_21 - .L_20)
	.align		4
.L_20:
        /*007c*/ 	.word	index@(_Z15phase2_verticalPiS_)
        /*0080*/ 	.word	0x00000000


	//----- nvinfo : EIATTR_MIN_STACK_SIZE
	.align		4
.L_21:
        /*0084*/ 	.byte	0x04, 0x12
        /*0086*/ 	.short	(.L_23 - .L_22)
	.align		4
.L_22:
        /*0088*/ 	.word	index@(_Z8fuckcudaPiS_)
        /*008c*/ 	.word	0x00000000
.L_23:


//--------------------- .nv.compat                --------------------------
	.section	.nv.compat,"",@"SHT_CUDA_COMPAT_INFO"
	.align	4
        /*0000*/ 	.byte	0x02, 0x09, 0x00, 0x00, 0x02, 0x02, 0x01, 0x00, 0x02, 0x05, 0x05, 0x00, 0x03, 0x07, 0x01, 0x01
        /*0010*/ 	.byte	0x02, 0x03, 0x00, 0x00, 0x02, 0x06, 0x01, 0x00, 0x04, 0x0b, 0x08, 0x00, 0x09, 0x00, 0x00, 0x00
        /*0020*/ 	.byte	0x00, 0x00, 0x00, 0x00


//--------------------- .nv.info._Z7Phase_3Piii   --------------------------
	.section	.nv.info._Z7Phase_3Piii,"",@"SHT_CUDA_INFO"
	.sectionflags	@""
	.align	4


	//----- nvinfo : EIATTR_CUDA_API_VERSION
	.align		4
        /*0000*/ 	.byte	0x04, 0x37
        /*0002*/ 	.short	(.L_25 - .L_24)
.L_24:
        /*0004*/ 	.word	0x00000082


	//----- nvinfo : EIATTR_KPARAM_INFO
	.align		4
.L_25:
        /*0008*/ 	.byte	0x04, 0x17
        /*000a*/ 	.short	(.L_27 - .L_26)
.L_26:
        /*000c*/ 	.word	0x00000000
        /*0010*/ 	.short	0x0002
        /*0012*/ 	.short	0x000c
        /*0014*/ 	.byte	0x00, 0xf0, 0x11, 0x00


	//----- nvinfo : EIATTR_KPARAM_INFO
	.align		4
.L_27:
        /*0018*/ 	.byte	0x04, 0x17
        /*001a*/ 	.short	(.L_29 - .L_28)
.L_28:
        /*001c*/ 	.word	0x00000000
        /*0020*/ 	.short	0x0001
        /*0022*/ 	.short	0x0008
        /*0024*/ 	.byte	0x00, 0xf0, 0x11, 0x00


	//----- nvinfo : EIATTR_KPARAM_INFO
	.align		4
.L_29:
        /*0028*/ 	.byte	0x04, 0x17
        /*002a*/ 	.short	(.L_31 - .L_30)
.L_30:
        /*002c*/ 	.word	0x00000000
        /*0030*/ 	.short	0x0000
        /*0032*/ 	.short	0x0000
        /*0034*/ 	.byte	0x00, 0xf5, 0x21, 0x00


	//----- nvinfo : EIATTR_SPARSE_MMA_MASK
	.align		4
.L_31:
        /*0038*/ 	.byte	0x03, 0x50
        /*003a*/ 	.short	0x0000


	//----- nvinfo : EIATTR_MAXREG_COUNT
	.align		4
        /*003c*/ 	.byte	0x03, 0x1b
        /*003e*/ 	.short	0x00ff


	//----- nvinfo : EIATTR_NUM_BARRIERS
	.align		4
        /*0040*/ 	.byte	0x02, 0x4c
        /*0042*/ 	.byte	0x01
	.zero		1


	//----- nvinfo : EIATTR_MERCURY_ISA_VERSION
	.align		4
        /*0044*/ 	.byte	0x03, 0x5f
        /*0046*/ 	.short	0x0101


	//----- nvinfo : EIATTR_VRC_CTA_INIT_COUNT
	.align		4
        /*0048*/ 	.byte	0x02, 0x4a
	.zero		1
	.zero		1


	//----- nvinfo : EIATTR_EXIT_INSTR_OFFSETS
	.align		4
        /*004c*/ 	.byte	0x04, 0x1c
        /*004e*/ 	.short	(.L_33 - .L_32)


	//   ....[0]....
.L_32:
        /*0050*/ 	.word	0x00000060


	//   ....[1]....
        /*0054*/ 	.word	0x00000310


	//   ....[2]....
        /*0058*/ 	.word	0x00000af0


	//----- nvinfo : EIATTR_CBANK_PARAM_SIZE
	.align		4
.L_33:
        /*005c*/ 	.byte	0x03, 0x19
        /*005e*/ 	.short	0x0010


	//----- nvinfo : EIATTR_PARAM_CBANK
	.align		4
        /*0060*/ 	.byte	0x04, 0x0a
        /*0062*/ 	.short	(.L_35 - .L_34)
	.align		4
.L_34:
        /*0064*/ 	.word	index@(.nv.constant0._Z7Phase_3Piii)
        /*0068*/ 	.short	0x0380
        /*006a*/ 	.short	0x0010


	//----- nvinfo : EIATTR_SW_WAR
	.align		4
.L_35:
        /*006c*/ 	.byte	0x04, 0x36
        /*006e*/ 	.short	(.L_37 - .L_36)
.L_36:
        /*0070*/ 	.word	0x00000008
.L_37:


//--------------------- .nv.info._Z10phase2_rowPiS_ --------------------------
	.section	.nv.info._Z10phase2_rowPiS_,"",@"SHT_CUDA_INFO"
	.sectionflags	@""
	.align	4


	//----- nvinfo : EIATTR_CUDA_API_VERSION
	.align		4
        /*0000*/ 	.byte	0x04, 0x37
        /*0002*/ 	.short	(.L_39 - .L_38)
.L_38:
        /*0004*/ 	.word	0x00000082


	//----- nvinfo : EIATTR_KPARAM_INFO
	.align		4
.L_39:
        /*0008*/ 	.byte	0x04, 0x17
        /*000a*/ 	.short	(.L_41 - .L_40)
.L_40:
        /*000c*/ 	.word	0x00000000
        /*0010*/ 	.short	0x0001
        /*0012*/ 	.short	0x0008
        /*0014*/ 	.byte	0x00, 0xf5, 0x21, 0x00


	//----- nvinfo : EIATTR_KPARAM_INFO
	.align		4
.L_41:
        /*0018*/ 	.byte	0x04, 0x17
        /*001a*/ 	.short	(.L_43 - .L_42)
.L_42:
        /*001c*/ 	.word	0x00000000
        /*0020*/ 	.short	0x0000
        /*0022*/ 	.short	0x0000
        /*0024*/ 	.byte	0x00, 0xf5, 0x21, 0x00


	//----- nvinfo : EIATTR_SPARSE_MMA_MASK
	.align		4
.L_43:
        /*0028*/ 	.byte	0x03, 0x50
        /*002a*/ 	.short	0x0000


	//----- nvinfo : EIATTR_MAXREG_COUNT
	.align		4
        /*002c*/ 	.byte	0x03, 0x1b
        /*002e*/ 	.short	0x00ff


	//----- nvinfo : EIATTR_NUM_BARRIERS
	.align		4
        /*0030*/ 	.byte	0x02, 0x4c
        /*0032*/ 	.byte	0x01
	.zero		1


	//----- nvinfo : EIATTR_MERCURY_ISA_VERSION
	.align		4
        /*0034*/ 	.byte	0x03, 0x5f
        /*0036*/ 	.short	0x0101


	//----- nvinfo : EIATTR_VRC_CTA_INIT_COUNT
	.align		4
        /*0038*/ 	.byte	0x02, 0x4a
	.zero		1
	.zero		1


	//----- nvinfo : EIATTR_EXIT_INSTR_OFFSETS
	.align		4
        /*003c*/ 	.byte	0x04, 0x1c
        /*003e*/ 	.short	(.L_45 - .L_44)


	//   ....[0]....
.L_44:
        /*0040*/ 	.word	0x00000060


	//   ....[1]....
        /*0044*/ 	.word	0x000002a0


	//   ....[2]....
        /*0048*/ 	.word	0x00000b30


	//----- nvinfo : EIATTR_CBANK_PARAM_SIZE
	.align		4
.L_45:
        /*004c*/ 	.byte	0x03, 0x19
        /*004e*/ 	.short	0x0010


	//----- nvinfo : EIATTR_PARAM_CBANK
	.align		4
        /*0050*/ 	.byte	0x04, 0x0a
        /*0052*/ 	.short	(.L_47 - .L_46)
	.align		4
.L_46:
        /*0054*/ 	.word	index@(.nv.constant0._Z10phase2_rowPiS_)
        /*0058*/ 	.short	0x0380
        /*005a*/ 	.short	0x0010


	//----- nvinfo : EIATTR_SW_WAR
	.align		4
.L_47:
        /*005c*/ 	.byte	0x04, 0x36
        /*005e*/ 	.short	(.L_49 - .L_48)
.L_48:
        /*0060*/ 	.word	0x00000008
.L_49:


//--------------------- .nv.info._Z15phase2_verticalPiS_ --------------------------
	.section	.nv.info._Z15phase2_verticalPiS_,"",@"SHT_CUDA_INFO"
	.sectionflags	@""
	.align	4


	//----- nvinfo : EIATTR_CUDA_API_VERSION
	.align		4
        /*0000*/ 	.byte	0x04, 0x37
        /*0002*/ 	.short	(.L_51 - .L_50)
.L_50:
        /*0004*/ 	.word	0x00000082


	//----- nvinfo : EIATTR_KPARAM_INFO
	.align		4
.L_51:
        /*0008*/ 	.byte	0x04, 0x17
        /*000a*/ 	.short	(.L_53 - .L_52)
.L_52:
        /*000c*/ 	.word	0x00000000
        /*0010*/ 	.short	0x0001
        /*0012*/ 	.short	0x0008
        /*0014*/ 	.byte	0x00, 0xf5, 0x21, 0x00


	//----- nvinfo : EIATTR_KPARAM_INFO
	.align		4
.L_53:
        /*0018*/ 	.byte	0x04, 0x17
        /*001a*/ 	.short	(.L_55 - .L_54)
.L_54:
        /*001c*/ 	.word	0x00000000
        /*0020*/ 	.short	0x0000
        /*0022*/ 	.short	0x0000
        /*0024*/ 	.byte	0x00, 0xf5, 0x21, 0x00


	//----- nvinfo : EIATTR_SPARSE_MMA_MASK
	.align		4
.L_55:
        /*0028*/ 	.byte	0x03, 0x50
        /*002a*/ 	.short	0x0000


	//----- nvinfo : EIATTR_MAXREG_COUNT
	.align		4
        /*002c*/ 	.byte	0x03, 0x1b
        /*002e*/ 	.short	0x00ff


	//----- nvinfo : EIATTR_NUM_BARRIERS
	.align		4
        /*0030*/ 	.byte	0x02, 0x4c
        /*0032*/ 	.byte	0x01
	.zero		1


	//----- nvinfo : EIATTR_MERCURY_ISA_VERSION
	.align		4
        /*0034*/ 	.byte	0x03, 0x5f
        /*0036*/ 	.short	0x0101


	//----- nvinfo : EIATTR_VRC_CTA_INIT_COUNT
	.align		4
        /*0038*/ 	.byte	0x02, 0x4a
	.zero		1
	.zero		1


	//----- nvinfo : EIATTR_EXIT_INSTR_OFFSETS
	.align		4
        /*003c*/ 	.byte	0x04, 0x1c
        /*003e*/ 	.short	(.L_57 - .L_56)


	//   ....[0]....
.L_56:
        /*0040*/ 	.word	0x00000060


	//   ....[1]....
        /*0044*/ 	.word	0x000002d0


	//   ....[2]....
        /*0048*/ 	.word	0x00000b90


	//----- nvinfo : EIATTR_CBANK_PARAM_SIZE
	.align		4
.L_57:
        /*004c*/ 	.byte	0x03, 0x19
        /*004e*/ 	.short	0x0010


	//----- nvinfo : EIATTR_PARAM_CBANK
	.align		4
        /*0050*/ 	.byte	0x04, 0x0a
        /*0052*/ 	.short	(.L_59 - .L_58)
	.align		4
.L_58:
        /*0054*/ 	.word	index@(.nv.constant0._Z15phase2_verticalPiS_)
        /*0058*/ 	.short	0x0380
        /*005a*/ 	.short	0x0010


	//----- nvinfo : EIATTR_SW_WAR
	.align		4
.L_59:
        /*005c*/ 	.byte	0x04, 0x36
        /*005e*/ 	.short	(.L_61 - .L_60)
.L_60:
        /*0060*/ 	.word	0x00000008
.L_61:


//--------------------- .nv.info._Z8fuckcudaPiS_  --------------------------
	.section	.nv.info._Z8fuckcudaPiS_,"",@"SHT_CUDA_INFO"
	.sectionflags	@""
	.align	4


	//----- nvinfo : EIATTR_CUDA_API_VERSION
	.align		4
        /*0000*/ 	.byte	0x04, 0x37
        /*0002*/ 	.short	(.L_63 - .L_62)
.L_62:
        /*0004*/ 	.word	0x00000082


	//----- nvinfo : EIATTR_KPARAM_INFO
	.align		4
.L_63:
        /*0008*/ 	.byte	0x04, 0x17
        /*000a*/ 	.short	(.L_65 - .L_64)
.L_64:
        /*000c*/ 	.word	0x00000000
        /*0010*/ 	.short	0x0001
        /*0012*/ 	.short	0x0008
        /*0014*/ 	.byte	0x00, 0xf5, 0x21, 0x00


	//----- nvinfo : EIATTR_KPARAM_INFO
	.align		4
.L_65:
        /*0018*/ 	.byte	0x04, 0x17
        /*001a*/ 	.short	(.L_67 - .L_66)
.L_66:
        /*001c*/ 	.word	0x00000000
        /*0020*/ 	.short	0x0000
        /*0022*/ 	.short	0x0000
        /*0024*/ 	.byte	0x00, 0xf5, 0x21, 0x00


	//----- nvinfo : EIATTR_SPARSE_MMA_MASK
	.align		4
.L_67:
        /*0028*/ 	.byte	0x03, 0x50
        /*002a*/ 	.short	0x0000


	//----- nvinfo : EIATTR_MAXREG_COUNT
	.align		4
        /*002c*/ 	.byte	0x03, 0x1b
        /*002e*/ 	.short	0x00ff


	//----- nvinfo : EIATTR_NUM_BARRIERS
	.align		4
        /*0030*/ 	.byte	0x02, 0x4c
        /*0032*/ 	.byte	0x01
	.zero		1


	//----- nvinfo : EIATTR_MERCURY_ISA_VERSION
	.align		4
        /*0034*/ 	.byte	0x03, 0x5f
        /*0036*/ 	.short	0x0101


	//----- nvinfo : EIATTR_VRC_CTA_INIT_COUNT
	.align		4
        /*0038*/ 	.byte	0x02, 0x4a
	.zero		1
	.zero		1


	//----- nvinfo : EIATTR_EXIT_INSTR_OFFSETS
	.align		4
        /*003c*/ 	.byte	0x04, 0x1c
        /*003e*/ 	.short	(.L_69 - .L_68)


	//   ....[0]....
.L_68:
        /*0040*/ 	.word	0x000015d0


	//----- nvinfo : EIATTR_CBANK_PARAM_SIZE
	.align		4
.L_69:
        /*0044*/ 	.byte	0x03, 0x19
        /*0046*/ 	.short	0x0010


	//----- nvinfo : EIATTR_PARAM_CBANK
	.align		4
        /*0048*/ 	.byte	0x04, 0x0a
        /*004a*/ 	.short	(.L_71 - .L_70)
	.align		4
.L_70:
        /*004c*/ 	.word	index@(.nv.constant0._Z8fuckcudaPiS_)
        /*0050*/ 	.short	0x0380
        /*0052*/ 	.short	0x0010


	//----- nvinfo : EIATTR_SW_WAR
	.align		4
.L_71:
        /*0054*/ 	.byte	0x04, 0x36
        /*0056*/ 	.short	(.L_73 - .L_72)
.L_72:
        /*0058*/ 	.word	0x00000008
.L_73:


//--------------------- .nv.callgraph             --------------------------
	.section	.nv.callgraph,"",@"SHT_CUDA_CALLGRAPH"
	.align	4
	.sectionentsize	8
	.align		4
        /*0000*/ 	.word	0x00000000
	.align		4
        /*0004*/ 	.word	0xffffffff
	.align		4
        /*0008*/ 	.word	0x00000000
	.align		4
        /*000c*/ 	.word	0xfffffffe
	.align		4
        /*0010*/ 	.word	0x00000000
	.align		4
        /*0014*/ 	.word	0xfffffffd
	.align		4
        /*0018*/ 	.word	0x00000000
	.align		4
        /*001c*/ 	.word	0xfffffffc


//--------------------- .text._Z7Phase_3Piii      --------------------------
	.section	.text._Z7Phase_3Piii,"ax",@progbits
	.align	128
        .global         _Z7Phase_3Piii
        .type           _Z7Phase_3Piii,@function
        .size           _Z7Phase_3Piii,(.L_x_21 - _Z7Phase_3Piii)
        .other          _Z7Phase_3Piii,@"STO_CUDA_ENTRY STV_DEFAULT"
_Z7Phase_3Piii:
.text._Z7Phase_3Piii:
[----:B------:R-:W-:Y:S01]  /*0000*/  LDC R1, c[0x0][0x37c] ;  /* 0x0000df00ff017b82 */ /* 0x000fe20000000800 */
[----:B------:R-:W0:Y:S07]  /*0010*/  S2R R3, SR_CTAID.Y ;  /* 0x0000000000037919 */ /* 0x000e2e0000002600 */
[----:B------:R-:W0:Y:S01]  /*0020*/  LDC R8, c[0x0][0x388] ;  /* 0x0000e200ff087b82 */ /* 0x000e220000000800 */
[----:B------:R-:W1:Y:S01]  /*0030*/  S2R R6, SR_CTAID.X ;  /* 0x0000000000067919 */ /* 0x000e620000002500 */
[----:B0-----:R-:W-:-:S04]  /*0040*/  ISETP.NE.AND P0, PT, R3, R8, PT ;  /* 0x000000080300720c */ /* 0x001fc80003f05270 */
[----:B-1----:R-:W-:-:S13]  /*0050*/  ISETP.EQ.OR P0, PT, R6, R8, !P0 ;  /* 0x000000080600720c */ /* 0x002fda0004702670 */
[----:B------:R-:W-:Y:S05]  /*0060*/  @P0 EXIT ;  /* 0x000000000000094d */ /* 0x000fea0003800000 */
[----:B------:R-:W0:Y:S01]  /*0070*/  S2R R9, SR_TID.Y ;  /* 0x0000000000097919 */ /* 0x000e220000002200 */
[----:B------:R-:W1:Y:S01]  /*0080*/  LDC R5, c[0x0][0x38c] ;  /* 0x0000e300ff057b82 */ /* 0x000e620000000800 */
[----:B------:R-:W2:Y:S01]  /*0090*/  LDCU.64 UR8, c[0x0][0x358] ;  /* 0x00006b00ff0877ac */ /* 0x000ea20008000a00 */
[----:B------:R-:W3:Y:S01]  /*00a0*/  S2R R17, SR_TID.X ;  /* 0x0000000000117919 */ /* 0x000ee20000002100 */
[--C-:B0-----:R-:W-:Y:S02]  /*00b0*/  IMAD R4, R3, 0x20, R9.reuse ;  /* 0x0000002003047824 */ /* 0x101fe400078e0209 */
[C---:B------:R-:W-:Y:S02]  /*00c0*/  IMAD R7, R8.reuse, 0x20, R9 ;  /* 0x0000002008077824 */ /* 0x040fe400078e0209 */
[--C-:B---3--:R-:W-:Y:S02]  /*00d0*/  IMAD R3, R8, 0x20, R17.reuse ;  /* 0x0000002008037824 */ /* 0x108fe400078e0211 */
[----:B------:R-:W-:-:S03]  /*00e0*/  IMAD R6, R6, 0x20, R17 ;  /* 0x0000002006067824 */ /* 0x000fc600078e0211 */
[----:B------:R-:W-:Y:S02]  /*00f0*/  VIMNMX R0, PT, PT, R4, R3, !PT ;  /* 0x0000000304007248 */ /* 0x000fe40007fe0100 */
[----:B------:R-:W-:Y:S02]  /*0100*/  VIMNMX R2, PT, PT, R6, R7, !PT ;  /* 0x0000000706027248 */ /* 0x000fe40007fe0100 */
[-C--:B-1----:R-:W-:Y:S02]  /*0110*/  ISETP.GE.AND P0, PT, R0, R5.reuse, PT ;  /* 0x000000050000720c */ /* 0x082fe40003f06270 */
[----:B------:R-:W-:-:S11]  /*0120*/  ISETP.GE.AND P1, PT, R2, R5, PT ;  /* 0x000000050200720c */ /* 0x000fd60003f26270 */
[----:B------:R-:W0:Y:S01]  /*0130*/  @!P0 LDC.64 R10, c[0x0][0x380] ;  /* 0x0000e000ff0a8b82 */ /* 0x000e220000000a00 */
[-C--:B------:R-:W-:Y:S02]  /*0140*/  @!P0 IMAD R3, R4, R5.reuse, R3 ;  /* 0x0000000504038224 */ /* 0x080fe400078e0203 */
[----:B------:R-:W-:-:S05]  /*0150*/  @!P1 IMAD R7, R7, R5, R6 ;  /* 0x0000000507079224 */ /* 0x000fca00078e0206 */
[----:B------:R-:W1:Y:S01]  /*0160*/  @!P1 LDC.64 R12, c[0x0][0x380] ;  /* 0x0000e000ff0c9b82 */ /* 0x000e620000000a00 */
[----:B0-----:R-:W-:-:S06]  /*0170*/  @!P0 IMAD.WIDE R10, R3, 0x4, R10 ;  /* 0x00000004030a8825 */ /* 0x001fcc00078e020a */
[----:B--2---:R0:W2:Y:S01]  /*0180*/  @!P0 LDG.E R10, desc[UR8][R10.64] ;  /* 0x000000080a0a8981 */ /* 0x0040a2000c1e1900 */
[----:B-1----:R-:W-:-:S06]  /*0190*/  @!P1 IMAD.WIDE R12, R7, 0x4, R12 ;  /* 0x00000004070c9825 */ /* 0x002fcc00078e020c */
[----:B------:R-:W3:Y:S01]  /*01a0*/  @!P1 LDG.E R12, desc[UR8][R12.64] ;  /* 0x000000080c0c9981 */ /* 0x000ee2000c1e1900 */
[----:B------:R-:W1:Y:S01]  /*01b0*/  S2UR UR6, SR_CgaCtaId ;  /* 0x00000000000679c3 */ /* 0x000e620000008800 */
[----:B------:R-:W-:Y:S02]  /*01c0*/  UMOV UR4, 0x400 ;  /* 0x0000040000047882 */ /* 0x000fe40000000000 */
[----:B------:R-:W-:Y:S01]  /*01d0*/  UIADD3 UR5, UPT, UPT, UR4, 0x1000, URZ ;  /* 0x0000100004057890 */ /* 0x000fe2000fffe0ff */
[----:B------:R-:W-:Y:S01]  /*01e0*/  IMAD.SHL.U32 R3, R9, 0x80, RZ ;  /* 0x0000008009037824 */ /* 0x000fe200078e00ff */
[----:B------:R-:W-:-:S04]  /*01f0*/  VIMNMX R16, PT, PT, R4, R6, !PT ;  /* 0x0000000604107248 */ /* 0x000fc80007fe0100 */
[----:B------:R-:W-:Y:S01]  /*0200*/  ISETP.GE.AND P2, PT, R16, R5, PT ;  /* 0x000000051000720c */ /* 0x000fe20003f46270 */
[----:B-1----:R-:W-:Y:S02]  /*0210*/  ULEA UR5, UR6, UR5, 0x18 ;  /* 0x0000000506057291 */ /* 0x002fe4000f8ec0ff */
[----:B------:R-:W-:-:S04]  /*0220*/  ULEA UR4, UR6, UR4, 0x18 ;  /* 0x0000000406047291 */ /* 0x000fc8000f8ec0ff */
[----:B------:R-:W-:Y:S02]  /*0230*/  @P1 IMAD.U32 R2, RZ, RZ, UR5 ;  /* 0x00000005ff021e24 */ /* 0x000fe4000f8e00ff */
[C---:B------:R-:W-:Y:S02]  /*0240*/  VIADD R0, R3.reuse, UR4 ;  /* 0x0000000403007c36 */ /* 0x040fe40008000000 */
[----:B------:R-:W-:Y:S02]  /*0250*/  @P1 IMAD.IADD R14, R3, 0x1, R2 ;  /* 0x00000001030e1824 */ /* 0x000fe400078e0202 */
[----:B------:R-:W-:Y:S02]  /*0260*/  @!P1 IMAD.U32 R2, RZ, RZ, UR5 ;  /* 0x00000005ff029e24 */ /* 0x000fe4000f8e00ff */
[----:B------:R-:W-:Y:S02]  /*0270*/  IMAD R7, R17, 0x4, R0 ;  /* 0x0000000411077824 */ /* 0x000fe400078e0200 */
[----:B------:R-:W-:-:S02]  /*0280*/  @!P1 IMAD.IADD R18, R3, 0x1, R2 ;  /* 0x0000000103129824 */ /* 0x000fc400078e0202 */
[----:B------:R-:W-:Y:S02]  /*0290*/  @P0 IMAD.MOV.U32 R16, RZ, RZ, 0x3b9aca00 ;  /* 0x3b9aca00ff100424 */ /* 0x000fe400078e00ff */
[----:B------:R-:W-:Y:S02]  /*02a0*/  @P1 IMAD.MOV.U32 R9, RZ, RZ, 0x3b9aca00 ;  /* 0x3b9aca00ff091424 */ /* 0x000fe400078e00ff */
[C---:B------:R-:W-:Y:S02]  /*02b0*/  @P1 IMAD R14, R17.reuse, 0x4, R14 ;  /* 0x00000004110e1824 */ /* 0x040fe400078e020e */
[----:B0-----:R-:W-:Y:S01]  /*02c0*/  @!P1 IMAD R11, R17, 0x4, R18 ;  /* 0x00000004110b9824 */ /* 0x001fe200078e0212 */
[----:B------:R0:W-:Y:S04]  /*02d0*/  @P0 STS [R7], R16 ;  /* 0x0000001007000388 */ /* 0x0001e80000000800 */
[----:B--2---:R0:W-:Y:S04]  /*02e0*/  @!P0 STS [R7], R10 ;  /* 0x0000000a07008388 */ /* 0x0041e80000000800 */
[----:B------:R0:W-:Y:S04]  /*02f0*/  @P1 STS [R14], R9 ;  /* 0x000000090e001388 */ /* 0x0001e80000000800 */
[----:B---3--:R0:W-:Y:S01]  /*0300*/  @!P1 STS [R11], R12 ;  /* 0x0000000c0b009388 */ /* 0x0081e20000000800 */
[----:B------:R-:W-:Y:S05]  /*0310*/  @P2 EXIT ;  /* 0x000000000000294d */ /* 0x000fea0003800000 */
[----:B0-----:R-:W0:Y:S01]  /*0320*/  LDC.64 R10, c[0x0][0x380] ;  /* 0x0000e000ff0a7b82 */ /* 0x001e220000000a00 */
[----:B------:R-:W-:Y:S02]  /*0330*/  IMAD R7, R4, R5, R6 ;  /* 0x0000000504077224 */ /* 0x000fe400078e0206 */
[----:B------:R-:W-:-:S04]  /*0340*/  IMAD.MOV R4, RZ, RZ, -R8 ;  /* 0x000000ffff047224 */ /* 0x000fc800078e0a08 */
[----:B------:R-:W-:Y:S02]  /*0350*/  IMAD R4, R4, 0x20, R5 ;  /* 0x0000002004047824 */ /* 0x000fe400078e0205 */
[----:B0-----:R-:W-:Y:S01]  /*0360*/  IMAD.WIDE R6, R7, 0x4, R10 ;  /* 0x0000000407067825 */ /* 0x001fe200078e020a */
[----:B------:R-:W-:-:S04]  /*0370*/  LEA R10, R8, 0x20, 0x5 ;  /* 0x00000020080a7811 */ /* 0x000fc800078e28ff */
[----:B------:R-:W-:Y:S01]  /*0380*/  ISETP.GE.AND P0, PT, R10, R5, PT ;  /* 0x000000050a00720c */ /* 0x000fe20003f06270 */
[----:B------:R0:W5:Y:S03]  /*0390*/  LDG.E R21, desc[UR8][R6.64] ;  /* 0x0000000806157981 */ /* 0x000166000c1e1900 */
[----:B------:R-:W-:Y:S01]  /*03a0*/  SEL R4, R4, 0x20, P0 ;  /* 0x0000002004047807 */ /* 0x000fe20000000000 */
[----:B------:R-:W-:Y:S03]  /*03b0*/  BAR.SYNC.DEFER_BLOCKING 0x0 ;  /* 0x0000000000007b1d */ /* 0x000fe60000010000 */
[----:B------:R-:W-:-:S13]  /*03c0*/  ISETP.GE.AND P0, PT, R4, 0x1, PT ;  /* 0x000000010400780c */ /* 0x000fda0003f06270 */
[----:B0-----:R-:W-:Y:S05]  /*03d0*/  @!P0 BRA `(.L_x_0) ;  /* 0x0000000400c08947 */ /* 0x001fea0003800000 */
[----:B------:R-:W-:Y:S02]  /*03e0*/  VIMNMX R5, PT, PT, R10, R5, PT ;  /* 0x000000050a057248 */ /* 0x000fe40003fe0100 */
[----:B------:R-:W-:-:S03]  /*03f0*/  LOP3.LUT R20, R4, 0xf, RZ, 0xc0, !PT ;  /* 0x0000000f04147812 */ /* 0x000fc600078ec0ff */
[----:B------:R-:W-:Y:S01]  /*0400*/  IMAD R5, R8, 0x20, -R5 ;  /* 0x0000002008057824 */ /* 0x000fe200078e0a05 */
[----:B------:R-:W-:-:S04]  /*0410*/  ISETP.NE.AND P1, PT, R20, RZ, PT ;  /* 0x000000ff1400720c */ /* 0x000fc80003f25270 */
[----:B------:R-:W-:Y:S01]  /*0420*/  ISETP.GT.U32.AND P0, PT, R5, -0x10, PT ;  /* 0xfffffff00500780c */ /* 0x000fe20003f04070 */
[----:B------:R-:W-:-:S12]  /*0430*/  IMAD.MOV.U32 R5, RZ, RZ, RZ ;  /* 0x000000ffff057224 */ /* 0x000fd800078e00ff */
[----:B------:R-:W-:Y:S05]  /*0440*/  @P0 BRA `(.L_x_1) ;  /* 0x0000000000b80947 */ /* 0x000fea0003800000 */
[----:B------:R-:W-:Y:S01]  /*0450*/  LOP3.LUT R5, R4, 0x7ffffff0, RZ, 0xc0, !PT ;  /* 0x7ffffff004057812 */ /* 0x000fe200078ec0ff */
[----:B------:R-:W-:Y:S02]  /*0460*/  IMAD R16, R17, 0x4, R2 ;  /* 0x0000000411107824 */ /* 0x000fe400078e0202 */
[----:B------:R-:W-:Y:S02]  /*0470*/  VIADD R18, R0, 0x20 ;  /* 0x0000002000127836 */ /* 0x000fe40000000000 */
[----:B------:R-:W-:Y:S02]  /*0480*/  VIADD R16, R16, 0x400 ;  /* 0x0000040010107836 */ /* 0x000fe40000000000 */
[----:B------:R-:W-:-:S07]  /*0490*/  IMAD.MOV R19, RZ, RZ, -R5 ;  /* 0x000000ffff137224 */ /* 0x000fce00078e0a05 */
.L_x_2:
[----:B------:R-:W-:Y:S01]  /*04a0*/  LDS R22, [R16+-0x400] ;  /* 0xfffc000010167984 */ /* 0x000fe20000000800 */
[----:B------:R-:W-:-:S03]  /*04b0*/  VIADD R19, R19, 0x10 ;  /* 0x0000001013137836 */ /* 0x000fc60000000000 */
[----:B------:R-:W0:Y:S02]  /*04c0*/  LDS.128 R12, [R18+-0x20] ;  /* 0xffffe000120c7984 */ /* 0x000e240000000c00 */
[----:B------:R-:W-:Y:S02]  /*04d0*/  ISETP.NE.AND P0, PT, R19, RZ, PT ;  /* 0x000000ff1300720c */ /* 0x000fe40003f05270 */
[----:B------:R-:W1:Y:S04]  /*04e0*/  LDS R25, [R16+-0x380] ;  /* 0xfffc800010197984 */ /* 0x000e680000000800 */
[----:B------:R-:W2:Y:S04]  /*04f0*/  LDS R27, [R16+-0x300] ;  /* 0xfffd0000101b7984 */ /* 0x000ea80000000800 */
[----:B------:R-:W3:Y:S04]  /*0500*/  LDS R24, [R16+-0x280] ;  /* 0xfffd800010187984 */ /* 0x000ee80000000800 */
[----:B------:R-:W-:Y:S04]  /*0510*/  LDS R23, [R16+-0x200] ;  /* 0xfffe000010177984 */ /* 0x000fe80000000800 */
[----:B------:R-:W4:Y:S04]  /*0520*/  LDS.128 R8, [R18+-0x10] ;  /* 0xfffff00012087984 */ /* 0x000f280000000c00 */
[----:B------:R-:W-:Y:S01]  /*0530*/  LDS R26, [R16+-0x80] ;  /* 0xffff8000101a7984 */ /* 0x000fe20000000800 */
[----:B0----5:R-:W-:-:S03]  /*0540*/  VIADDMNMX R12, R22, R12, R21, PT ;  /* 0x0000000c160c7246 */ /* 0x021fc60003800115 */
[----:B------:R-:W0:Y:S01]  /*0550*/  LDS R22, [R16+-0x180] ;  /* 0xfffe800010167984 */ /* 0x000e220000000800 */
[----:B-1----:R-:W-:-:S03]  /*0560*/  VIADDMNMX R12, R25, R13, R12, PT ;  /* 0x0000000d190c7246 */ /* 0x002fc6000380010c */
[----:B------:R-:W1:Y:S01]  /*0570*/  LDS R25, [R16+-0x100] ;  /* 0xffff000010197984 */ /* 0x000e620000000800 */
[----:B--2---:R-:W-:-:S03]  /*0580*/  VIADDMNMX R12, R27, R14, R12, PT ;  /* 0x0000000e1b0c7246 */ /* 0x004fc6000380010c */
[----:B------:R-:W-:Y:S01]  /*0590*/  LDS R21, [R16] ;  /* 0x0000000010157984 */ /* 0x000fe20000000800 */
[----:B---3--:R-:W-:-:S03]  /*05a0*/  VIADDMNMX R24, R24, R15, R12, PT ;  /* 0x0000000f18187246 */ /* 0x008fc6000380010c */
[----:B------:R-:W2:Y:S01]  /*05b0*/  LDS.128 R12, [R18] ;  /* 0x00000000120c7984 */ /* 0x000ea20000000c00 */
[----:B----4-:R-:W-:-:S03]  /*05c0*/  VIADDMNMX R8, R23, R8, R24, PT ;  /* 0x0000000817087246 */ /* 0x010fc60003800118 */
[----:B------:R-:W3:Y:S04]  /*05d0*/  LDS R24, [R16+0x80] ;  /* 0x0000800010187984 */ /* 0x000ee80000000800 */
[----:B------:R-:W4:Y:S01]  /*05e0*/  LDS R23, [R16+0x100] ;  /* 0x0001000010177984 */ /* 0x000f220000000800 */
[----:B0-----:R-:W-:-:S03]  /*05f0*/  VIADDMNMX R8, R22, R9, R8, PT ;  /* 0x0000000916087246 */ /* 0x001fc60003800108 */
[----:B------:R-:W0:Y:S01]  /*0600*/  LDS R22, [R16+0x180] ;  /* 0x0001800010167984 */ /* 0x000e220000000800 */
[----:B-1----:R-:W-:-:S03]  /*0610*/  VIADDMNMX R8, R25, R10, R8, PT ;  /* 0x0000000a19087246 */ /* 0x002fc60003800108 */
[----:B------:R-:W-:Y:S01]  /*0620*/  LDS R25, [R16+0x200] ;  /* 0x0002000010197984 */ /* 0x000fe20000000800 */
[----:B------:R-:W-:-:S03]  /*0630*/  VIADDMNMX R26, R26, R11, R8, PT ;  /* 0x0000000b1a1a7246 */ /* 0x000fc60003800108 */
[----:B------:R1:W0:Y:S01]  /*0640*/  LDS.128 R8, [R18+0x10] ;  /* 0x0000100012087984 */ /* 0x0002220000000c00 */
[----:B--2---:R-:W-:-:S03]  /*0650*/  VIADDMNMX R21, R21, R12, R26, PT ;  /* 0x0000000c15157246 */ /* 0x004fc6000380011a */
[----:B------:R-:W2:Y:S01]  /*0660*/  LDS R12, [R16+0x280] ;  /* 0x00028000100c7984 */ /* 0x000ea20000000800 */
[----:B-1----:R-:W-:Y:S01]  /*0670*/  VIADD R18, R18, 0x40 ;  /* 0x0000004012127836 */ /* 0x002fe20000000000 */
[----:B---3--:R-:W-:Y:S02]  /*0680*/  VIADDMNMX R13, R24, R13, R21, PT ;  /* 0x0000000d180d7246 */ /* 0x008fe40003800115 */
[----:B------:R-:W1:Y:S02]  /*0690*/  LDS R21, [R16+0x300] ;  /* 0x0003000010157984 */ /* 0x000e640000000800 */
[----:B----4-:R-:W-:Y:S02]  /*06a0*/  VIADDMNMX R13, R23, R14, R13, PT ;  /* 0x0000000e170d7246 */ /* 0x010fe4000380010d */
[----:B------:R3:W4:Y:S02]  /*06b0*/  LDS R24, [R16+0x380] ;  /* 0x0003800010187984 */ /* 0x0007240000000800 */
[----:B---3--:R-:W-:Y:S01]  /*06c0*/  VIADD R16, R16, 0x800 ;  /* 0x0000080010107836 */ /* 0x008fe20000000000 */
[----:B0-----:R-:W-:-:S04]  /*06d0*/  VIADDMNMX R13, R22, R15, R13, PT ;  /* 0x0000000f160d7246 */ /* 0x001fc8000380010d */
[----:B------:R-:W-:-:S04]  /*06e0*/  VIADDMNMX R8, R25, R8, R13, PT ;  /* 0x0000000819087246 */ /* 0x000fc8000380010d */
[----:B--2---:R-:W-:-:S04]  /*06f0*/  VIADDMNMX R9, R12, R9, R8, PT ;  /* 0x000000090c097246 */ /* 0x004fc80003800108 */
[----:B-1----:R-:W-:-:S04]  /*0700*/  VIADDMNMX R21, R21, R10, R9, PT ;  /* 0x0000000a15157246 */ /* 0x002fc80003800109 */
[----:B----4-:R-:W-:Y:S01]  /*0710*/  VIADDMNMX R21, R24, R11, R21, PT ;  /* 0x0000000b18157246 */ /* 0x010fe20003800115 */
[----:B------:R-:W-:Y:S06]  /*0720*/  @P0 BRA `(.L_x_2) ;  /* 0xfffffffc005c0947 */ /* 0x000fec000383ffff */
.L_x_1:
[----:B------:R-:W-:Y:S05]  /*0730*/  @!P1 BRA `(.L_x_0) ;  /* 0x0000000000e89947 */ /* 0x000fea0003800000 */
[----:B------:R-:W-:Y:S01]  /*0740*/  ISETP.GE.U32.AND P0, PT, R20, 0x8, PT ;  /* 0x000000081400780c */ /* 0x000fe20003f06070 */
[----:B------:R-:W-:Y:S01]  /*0750*/  IMAD.SHL.U32 R17, R17, 0x4, RZ ;  /* 0x0000000411117824 */ /* 0x000fe200078e00ff */
[----:B------:R-:W-:-:S03]  /*0760*/  LOP3.LUT R25, R4, 0x7, RZ, 0xc0, !PT ;  /* 0x0000000704197812 */ /* 0x000fc600078ec0ff */
[----:B------:R-:W-:Y:S01]  /*0770*/  IMAD.IADD R16, R2, 0x1, R17 ;  /* 0x0000000102107824 */ /* 0x000fe200078e0211 */
[----:B------:R-:W-:-:S07]  /*0780*/  ISETP.NE.AND P1, PT, R25, RZ, PT ;  /* 0x000000ff1900720c */ /* 0x000fce0003f25270 */
[----:B------:R-:W-:Y:S06]  /*0790*/  @!P0 BRA `(.L_x_3) ;  /* 0x0000000000548947 */ /* 0x000fec0003800000 */
[C---:B------:R-:W-:Y:S02]  /*07a0*/  IMAD R26, R5.reuse, 0x80, R16 ;  /* 0x00000080051a7824 */ /* 0x040fe400078e0210 */
[C---:B------:R-:W-:Y:S02]  /*07b0*/  IMAD R24, R5.reuse, 0x4, R0 ;  /* 0x0000000405187824 */ /* 0x040fe400078e0200 */
[----:B------:R-:W-:Y:S01]  /*07c0*/  VIADD R5, R5, 0x8 ;  /* 0x0000000805057836 */ /* 0x000fe20000000000 */
[----:B------:R-:W-:Y:S04]  /*07d0*/  LDS R27, [R26] ;  /* 0x000000001a1b7984 */ /* 0x000fe80000000800 */
[----:B------:R-:W0:Y:S04]  /*07e0*/  LDS.128 R8, [R24] ;  /* 0x0000000018087984 */ /* 0x000e280000000c00 */
[----:B------:R-:W1:Y:S04]  /*07f0*/  LDS R20, [R26+0x80] ;  /* 0x000080001a147984 */ /* 0x000e680000000800 */
[----:B------:R-:W2:Y:S04]  /*0800*/  LDS R23, [R26+0x100] ;  /* 0x000100001a177984 */ /* 0x000ea80000000800 */
[----:B------:R-:W3:Y:S04]  /*0810*/  LDS R18, [R26+0x180] ;  /* 0x000180001a127984 */ /* 0x000ee80000000800 */
[----:B------:R-:W-:Y:S04]  /*0820*/  LDS R19, [R26+0x200] ;  /* 0x000200001a137984 */ /* 0x000fe80000000800 */
[----:B------:R-:W4:Y:S04]  /*0830*/  LDS.128 R12, [R24+0x10] ;  /* 0x00001000180c7984 */ /* 0x000f280000000c00 */
[----:B------:R-:W4:Y:S01]  /*0840*/  LDS R22, [R26+0x280] ;  /* 0x000280001a167984 */ /* 0x000f220000000800 */
[----:B0----5:R-:W-:-:S03]  /*0850*/  VIADDMNMX R27, R27, R8, R21, PT ;  /* 0x000000081b1b7246 */ /* 0x021fc60003800115 */
[----:B------:R-:W0:Y:S01]  /*0860*/  LDS R21, [R26+0x300] ;  /* 0x000300001a157984 */ /* 0x000e220000000800 */
[----:B-1----:R-:W-:-:S03]  /*0870*/  VIADDMNMX R9, R20, R9, R27, PT ;  /* 0x0000000914097246 */ /* 0x002fc6000380011b */
[----:B------:R-:W1:Y:S01]  /*0880*/  LDS R8, [R26+0x380] ;  /* 0x000380001a087984 */ /* 0x000e620000000800 */
[----:B--2---:R-:W-:-:S04]  /*0890*/  VIADDMNMX R9, R23, R10, R9, PT ;  /* 0x0000000a17097246 */ /* 0x004fc80003800109 */
[----:B---3--:R-:W-:-:S04]  /*08a0*/  VIADDMNMX R9, R18, R11, R9, PT ;  /* 0x0000000b12097246 */ /* 0x008fc80003800109 */
[----:B----4-:R-:W-:-:S04]  /*08b0*/  VIADDMNMX R9, R19, R12, R9, PT ;  /* 0x0000000c13097246 */ /* 0x010fc80003800109 */
[----:B------:R-:W-:-:S04]  /*08c0*/  VIADDMNMX R9, R22, R13, R9, PT ;  /* 0x0000000d16097246 */ /* 0x000fc80003800109 */
[----:B0-----:R-:W-:-:S04]  /*08d0*/  VIADDMNMX R21, R21, R14, R9, PT ;  /* 0x0000000e15157246 */ /* 0x001fc80003800109 */
[----:B-1----:R-:W-:-:S07]  /*08e0*/  VIADDMNMX R21, R8, R15, R21, PT ;  /* 0x0000000f08157246 */ /* 0x002fce0003800115 */
.L_x_3:
[----:B------:R-:W-:Y:S05]  /*08f0*/  @!P1 BRA `(.L_x_0) ;  /* 0x0000000000789947 */ /* 0x000fea0003800000 */
[----:B------:R-:W-:Y:S02]  /*0900*/  ISETP.GE.U32.AND P0, PT, R25, 0x4, PT ;  /* 0x000000041900780c */ /* 0x000fe40003f06070 */
[----:B------:R-:W-:-:S04]  /*0910*/  LOP3.LUT R4, R4, 0x3, RZ, 0xc0, !PT ;  /* 0x0000000304047812 */ /* 0x000fc800078ec0ff */
[----:B------:R-:W-:-:S07]  /*0920*/  ISETP.NE.AND P1, PT, R4, RZ, PT ;  /* 0x000000ff0400720c */ /* 0x000fce0003f25270 */
[----:B------:R-:W-:Y:S06]  /*0930*/  @!P0 BRA `(.L_x_4) ;  /* 0x0000000000308947 */ /* 0x000fec0003800000 */
[C---:B------:R-:W-:Y:S02]  /*0940*/  IMAD R8, R5.reuse, 0x4, R0 ;  /* 0x0000000405087824 */ /* 0x040fe400078e0200 */
[C---:B------:R-:W-:Y:S02]  /*0950*/  IMAD R16, R5.reuse, 0x80, R16 ;  /* 0x0000008005107824 */ /* 0x040fe400078e0210 */
[----:B------:R-:W-:Y:S02]  /*0960*/  VIADD R5, R5, 0x4 ;  /* 0x0000000405057836 */ /* 0x000fe40000000000 */
[----:B------:R-:W-:Y:S04]  /*0970*/  LDS.128 R8, [R8] ;  /* 0x0000000008087984 */ /* 0x000fe80000000c00 */
[----:B------:R-:W0:Y:S04]  /*0980*/  LDS R0, [R16] ;  /* 0x0000000010007984 */ /* 0x000e280000000800 */
[----:B------:R-:W1:Y:S04]  /*0990*/  LDS R12, [R16+0x80] ;  /* 0x00008000100c7984 */ /* 0x000e680000000800 */
[----:B------:R-:W2:Y:S04]  /*09a0*/  LDS R13, [R16+0x100] ;  /* 0x00010000100d7984 */ /* 0x000ea80000000800 */
[----:B------:R-:W3:Y:S01]  /*09b0*/  LDS R14, [R16+0x180] ;  /* 0x00018000100e7984 */ /* 0x000ee20000000800 */
[----:B0----5:R-:W-:-:S04]  /*09c0*/  VIADDMNMX R0, R0, R8, R21, PT ;  /* 0x0000000800007246 */ /* 0x021fc80003800115 */
[----:B-1----:R-:W-:-:S04]  /*09d0*/  VIADDMNMX R9, R12, R9, R0, PT ;  /* 0x000000090c097246 */ /* 0x002fc80003800100 */
[----:B--2---:R-:W-:-:S04]  /*09e0*/  VIADDMNMX R10, R13, R10, R9, PT ;  /* 0x0000000a0d0a7246 */ /* 0x004fc80003800109 */
[----:B---3--:R-:W-:-:S07]  /*09f0*/  VIADDMNMX R21, R14, R11, R10, PT ;  /* 0x0000000b0e157246 */ /* 0x008fce000380010a */
.L_x_4:
[----:B------:R-:W-:Y:S05]  /*0a00*/  @!P1 BRA `(.L_x_0) ;  /* 0x0000000000349947 */ /* 0x000fea0003800000 */
[C---:B------:R-:W-:Y:S02]  /*0a10*/  IMAD R17, R5.reuse, 0x80, R17 ;  /* 0x0000008005117824 */ /* 0x040fe400078e0211 */
[----:B------:R-:W-:Y:S02]  /*0a20*/  IMAD R3, R5, 0x4, R3 ;  /* 0x0000000405037824 */ /* 0x000fe400078e0203 */
[----:B------:R-:W-:Y:S02]  /*0a30*/  IMAD.MOV R4, RZ, RZ, -R4 ;  /* 0x000000ffff047224 */ /* 0x000fe400078e0a04 */
[----:B------:R-:W-:Y:S02]  /*0a40*/  IMAD.IADD R2, R2, 0x1, R17 ;  /* 0x0000000102027824 */ /* 0x000fe400078e0211 */
[----:B------:R-:W-:-:S07]  /*0a50*/  VIADD R3, R3, UR4 ;  /* 0x0000000403037c36 */ /* 0x000fce0008000000 */
.L_x_5:
[----:B------:R0:W-:Y:S01]  /*0a60*/  LDS R0, [R3] ;  /* 0x0000000003007984 */ /* 0x0001e20000000800 */
[----:B------:R-:W-:-:S03]  /*0a70*/  VIADD R4, R4, 0x1 ;  /* 0x0000000104047836 */ /* 0x000fc60000000000 */
[----:B------:R1:W2:Y:S02]  /*0a80*/  LDS R5, [R2] ;  /* 0x0000000002057984 */ /* 0x0002a40000000800 */
[----:B------:R-:W-:Y:S01]  /*0a90*/  ISETP.NE.AND P0, PT, R4, RZ, PT ;  /* 0x000000ff0400720c */ /* 0x000fe20003f05270 */
[----:B0-----:R-:W-:Y:S02]  /*0aa0*/  VIADD R3, R3, 0x4 ;  /* 0x0000000403037836 */ /* 0x001fe40000000000 */
[----:B-1----:R-:W-:Y:S01]  /*0ab0*/  VIADD R2, R2, 0x80 ;  /* 0x0000008002027836 */ /* 0x002fe20000000000 */
[----:B--2--5:R-:W-:-:S09]  /*0ac0*/  VIADDMNMX R21, R5, R0, R21, PT ;  /* 0x0000000005157246 */ /* 0x024fd20003800115 */
[----:B------:R-:W-:Y:S05]  /*0ad0*/  @P0 BRA `(.L_x_5) ;  /* 0xfffffffc00e00947 */ /* 0x000fea000383ffff */
.L_x_0:
[----:B-----5:R-:W-:Y:S01]  /*0ae0*/  STG.E desc[UR8][R6.64], R21 ;  /* 0x0000001506007986 */ /* 0x020fe2000c101908 */
[----:B------:R-:W-:Y:S05]  /*0af0*/  EXIT ;  /* 0x000000000000794d */ /* 0x000fea0003800000 */
.L_x_6:
[----:B------:R-:W-:-:S00]  /*0b00*/  BRA `(.L_x_6) ;  /* 0xfffffffc00fc7947 */ /* 0x000fc0000383ffff */
[----:B------:R-:W-:-:S00]  /*0b10*/  NOP ;  /* 0x0000000000007918 */ /* 0x000fc00000000000 */
        /* <DEDUP_REMOVED lines=14> */
.L_x_21:


//--------------------- .text._Z10phase2_rowPiS_  --------------------------
	.section	.text._Z10phase2_rowPiS_,"ax",@progbits
	.align	128
        .global         _Z10phase2_rowPiS_
        .type           _Z10phase2_rowPiS_,@function
        .size           _Z10phase2_rowPiS_,(.L_x_22 - _Z10phase2_rowPiS_)
        .other          _Z10phase2_rowPiS_,@"STO_CUDA_ENTRY STV_DEFAULT"
_Z10phase2_rowPiS_:
.text._Z10phase2_rowPiS_:
[----:B------:R-:W-:Y:S08]  /*0000*/  LDC R1, c[0x0][0x37c] ;  /* 0x0000df00ff017b82 */ /* 0x000ff00000000800 */
[----:B------:R-:W0:Y:S01]  /*0010*/  LDC.64 R8, c[0x0][0x388] ;  /* 0x0000e200ff087b82 */ /* 0x000e220000000a00 */
[----:B------:R-:W0:Y:S02]  /*0020*/  LDCU.64 UR8, c[0x0][0x358] ;  /* 0x00006b00ff0877ac */ /* 0x000e240008000a00 */
[----:B0-----:R-:W2:Y:S01]  /*0030*/  LDG.E R5, desc[UR8][R8.64] ;  /* 0x0000000808057981 */ /* 0x001ea2000c1e1900 */
[----:B------:R-:W2:Y:S02]  /*0040*/  S2R R2, SR_CTAID.X ;  /* 0x0000000000027919 */ /* 0x000ea40000002500 */
[----:B--2---:R-:W-:-:S13]  /*0050*/  ISETP.NE.AND P0, PT, R2, R5, PT ;  /* 0x000000050200720c */ /* 0x004fda0003f05270 */
[----:B------:R-:W-:Y:S05]  /*0060*/  @!P0 EXIT ;  /* 0x000000000000894d */ /* 0x000fea0003800000 */
[----:B------:R-:W2:Y:S01]  /*0070*/  LDG.E R8, desc[UR8][R8.64+0x4] ;  /* 0x0000040808087981 */ /* 0x000ea2000c1e1900 */
[----:B------:R-:W0:Y:S01]  /*0080*/  LDC.64 R6, c[0x0][0x380] ;  /* 0x0000e000ff067b82 */ /* 0x000e220000000a00 */
[----:B------:R-:W1:Y:S01]  /*0090*/  S2R R12, SR_TID.Y ;  /* 0x00000000000c7919 */ /* 0x000e620000002200 */
[----:B------:R-:W3:Y:S01]  /*00a0*/  S2R R0, SR_TID.X ;  /* 0x0000000000007919 */ /* 0x000ee20000002100 */
[C---:B-1----:R-:W-:Y:S02]  /*00b0*/  IMAD R3, R5.reuse, 0x20, R12 ;  /* 0x0000002005037824 */ /* 0x042fe400078e020c */
[--C-:B---3--:R-:W-:Y:S02]  /*00c0*/  IMAD R4, R5, 0x20, R0.reuse ;  /* 0x0000002005047824 */ /* 0x108fe400078e0200 */
[----:B------:R-:W-:-:S03]  /*00d0*/  IMAD R2, R2, 0x20, R0 ;  /* 0x0000002002027824 */ /* 0x000fc600078e0200 */
[C---:B------:R-:W-:Y:S02]  /*00e0*/  VIMNMX R11, PT, PT, R3.reuse, R4, !PT ;  /* 0x00000004030b7248 */ /* 0x040fe40007fe0100 */
[----:B------:R-:W-:Y:S02]  /*00f0*/  VIMNMX R13, PT, PT, R3, R2, !PT ;  /* 0x00000002030d7248 */ /* 0x000fe40007fe0100 */
[-C--:B--2---:R-:W-:Y:S01]  /*0100*/  ISETP.GE.AND P1, PT, R11, R8.reuse, PT ;  /* 0x000000080b00720c */ /* 0x084fe20003f26270 */
[----:B------:R-:W-:Y:S01]  /*0110*/  IMAD R3, R8, R3, RZ ;  /* 0x0000000308037224 */ /* 0x000fe200078e02ff */
[----:B------:R-:W-:-:S03]  /*0120*/  ISETP.GE.AND P0, PT, R13, R8, PT ;  /* 0x000000080d00720c */ /* 0x000fc60003f06270 */
[----:B------:R-:W-:-:S08]  /*0130*/  IMAD.IADD R9, R2, 0x1, R3 ;  /* 0x0000000102097824 */ /* 0x000fd000078e0203 */
[----:B------:R-:W-:Y:S02]  /*0140*/  @!P1 IMAD.IADD R11, R3, 0x1, R4 ;  /* 0x00000001030b9824 */ /* 0x000fe400078e0204 */
[----:B0-----:R-:W-:-:S04]  /*0150*/  IMAD.WIDE R2, R9, 0x4, R6 ;  /* 0x0000000409027825 */ /* 0x001fc800078e0206 */
[----:B------:R-:W-:Y:S01]  /*0160*/  @!P1 IMAD.WIDE R10, R11, 0x4, R6 ;  /* 0x000000040b0a9825 */ /* 0x000fe200078e0206 */
[----:B------:R-:W2:Y:S05]  /*0170*/  @!P0 LDG.E R15, desc[UR8][R2.64] ;  /* 0x00000008020f8981 */ /* 0x000eaa000c1e1900 */
[----:B------:R-:W3:Y:S01]  /*0180*/  @!P1 LDG.E R11, desc[UR8][R10.64] ;  /* 0x000000080a0b9981 */ /* 0x000ee2000c1e1900 */
[----:B------:R-:W0:Y:S01]  /*0190*/  S2UR UR6, SR_CgaCtaId ;  /* 0x00000000000679c3 */ /* 0x000e220000008800 */
[----:B------:R-:W-:Y:S01]  /*01a0*/  UMOV UR4, 0x400 ;  /* 0x0000040000047882 */ /* 0x000fe20000000000 */
[----:B------:R-:W-:Y:S01]  /*01b0*/  ISETP.GE.AND P2, PT, R13, R8, PT ;  /* 0x000000080d00720c */ /* 0x000fe20003f46270 */
[----:B------:R-:W-:Y:S01]  /*01c0*/  UIADD3 UR5, UPT, UPT, UR4, 0x4000, URZ ;  /* 0x0000400004057890 */ /* 0x000fe2000fffe0ff */
[----:B------:R-:W-:-:S03]  /*01d0*/  @P1 IMAD.MOV.U32 R13, RZ, RZ, 0x3b9aca00 ;  /* 0x3b9aca00ff0d1424 */ /* 0x000fc600078e00ff */
[----:B0-----:R-:W-:Y:S02]  /*01e0*/  ULEA UR5, UR6, UR5, 0x18 ;  /* 0x0000000506057291 */ /* 0x001fe4000f8ec0ff */
[----:B------:R-:W-:-:S04]  /*01f0*/  ULEA UR4, UR6, UR4, 0x18 ;  /* 0x0000000406047291 */ /* 0x000fc8000f8ec0ff */
[C---:B------:R-:W-:Y:S02]  /*0200*/  LEA R9, R12.reuse, UR5, 0x8 ;  /* 0x000000050c097c11 */ /* 0x040fe4000f8e40ff */
[----:B------:R-:W-:Y:S02]  /*0210*/  LEA R7, R12, UR4, 0x8 ;  /* 0x000000040c077c11 */ /* 0x000fe4000f8e40ff */
[C---:B------:R-:W-:Y:S01]  /*0220*/  LEA R4, R0.reuse, R9, 0x2 ;  /* 0x0000000900047211 */ /* 0x040fe200078e10ff */
[----:B------:R-:W-:Y:S02]  /*0230*/  @P0 IMAD.MOV.U32 R9, RZ, RZ, 0x3b9aca00 ;  /* 0x3b9aca00ff090424 */ /* 0x000fe400078e00ff */
[----:B------:R-:W-:-:S03]  /*0240*/  IMAD R6, R0, 0x4, R7 ;  /* 0x0000000400067824 */ /* 0x000fc600078e0207 */
[----:B------:R0:W-:Y:S04]  /*0250*/  @P0 STS [R4], R9 ;  /* 0x0000000904000388 */ /* 0x0001e80000000800 */
[----:B--2---:R0:W-:Y:S04]  /*0260*/  @!P0 STS [R4], R15 ;  /* 0x0000000f04008388 */ /* 0x0041e80000000800 */
[----:B------:R0:W-:Y:S04]  /*0270*/  @P1 STS [R6], R13 ;  /* 0x0000000d06001388 */ /* 0x0001e80000000800 */
[----:B---3--:R0:W-:Y:S01]  /*0280*/  @!P1 STS [R6], R11 ;  /* 0x0000000b06009388 */ /* 0x0081e20000000800 */
[----:B------:R-:W-:Y:S06]  /*0290*/  BAR.SYNC.DEFER_BLOCKING 0x0 ;  /* 0x0000000000007b1d */ /* 0x000fec0000010000 */
[----:B------:R-:W-:Y:S05]  /*02a0*/  @P2 EXIT ;  /* 0x000000000000294d */ /* 0x000fea0003800000 */
[C---:B0-----:R-:W-:Y:S01]  /*02b0*/  LEA R11, R5.reuse, 0x20, 0x5 ;  /* 0x00000020050b7811 */ /* 0x041fe200078e28ff */
[----:B------:R-:W-:-:S03]  /*02c0*/  IMAD R6, R5, -0x20, R8 ;  /* 0xffffffe005067824 */ /* 0x000fc600078e0208 */
[----:B------:R-:W-:-:S04]  /*02d0*/  ISETP.GE.AND P0, PT, R11, R8, PT ;  /* 0x000000080b00720c */ /* 0x000fc80003f06270 */
[----:B------:R-:W-:-:S04]  /*02e0*/  SEL R6, R6, 0x20, P0 ;  /* 0x0000002006067807 */ /* 0x000fc80000000000 */
[----:B------:R-:W-:-:S13]  /*02f0*/  ISETP.GT.AND P0, PT, R6, RZ, PT ;  /* 0x000000ff0600720c */ /* 0x000fda0003f04270 */
[----:B------:R0:W1:Y:S01]  /*0300*/  @!P0 LDS R9, [R4] ;  /* 0x0000000004098984 */ /* 0x0000620000000800 */
[----:B------:R-:W-:Y:S05]  /*0310*/  @!P0 BRA `(.L_x_7) ;  /* 0x0000000800008947 */ /* 0x000fea0003800000 */
[----:B-1----:R1:W2:Y:S01]  /*0320*/  LDS R9, [R4] ;  /* 0x0000000004097984 */ /* 0x0022a20000000800 */
[----:B------:R-:W-:-:S05]  /*0330*/  VIMNMX R8, PT, PT, R8, R11, PT ;  /* 0x0000000b08087248 */ /* 0x000fca0003fe0100 */
[----:B------:R-:W-:Y:S01]  /*0340*/  IMAD R8, R5, 0x20, -R8 ;  /* 0x0000002005087824 */ /* 0x000fe200078e0a08 */
[----:B------:R-:W-:-:S04]  /*0350*/  LOP3.LUT R5, R6, 0x7, RZ, 0xc0, !PT ;  /* 0x0000000706057812 */ /* 0x000fc800078ec0ff */
[----:B------:R-:W-:Y:S01]  /*0360*/  ISETP.GT.U32.AND P1, PT, R8, -0x8, PT ;  /* 0xfffffff80800780c */ /* 0x000fe20003f24070 */
[----:B------:R-:W-:Y:S01]  /*0370*/  IMAD.MOV.U32 R8, RZ, RZ, RZ ;  /* 0x000000ffff087224 */ /* 0x000fe200078e00ff */
[----:B------:R-:W-:-:S11]  /*0380*/  ISETP.NE.AND P0, PT, R5, RZ, PT ;  /* 0x000000ff0500720c */ /* 0x000fd60003f05270 */
[----:B------:R-:W-:Y:S05]  /*0390*/  @P1 BRA `(.L_x_8) ;  /* 0x0000000000e81947 */ /* 0x000fea0003800000 */
[----:B------:R-:W-:Y:S02]  /*03a0*/  LEA R12, R0, UR5, 0x2 ;  /* 0x00000005000c7c11 */ /* 0x000fe4000f8e10ff */
[----:B------:R-:W-:Y:S02]  /*03b0*/  LOP3.LUT R8, R6, 0x7ffffff8, RZ, 0xc0, !PT ;  /* 0x7ffffff806087812 */ /* 0x000fe400078ec0ff */
[----:B------:R-:W-:Y:S01]  /*03c0*/  IADD3 R10, PT, PT, R7, 0x10, RZ ;  /* 0x00000010070a7810 */ /* 0x000fe20007ffe0ff */
[----:B------:R-:W-:Y:S02]  /*03d0*/  VIADD R12, R12, 0x400 ;  /* 0x000004000c0c7836 */ /* 0x000fe40000000000 */
[----:B------:R-:W-:-:S07]  /*03e0*/  IMAD.MOV R11, RZ, RZ, -R8 ;  /* 0x000000ffff0b7224 */ /* 0x000fce00078e0a08 */
.L_x_9:
[----:B---3--:R-:W-:Y:S01]  /*03f0*/  LDS R13, [R12+-0x400] ;  /* 0xfffc00000c0d7984 */ /* 0x008fe20000000800 */
[----:B------:R-:W-:-:S03]  /*0400*/  VIADD R11, R11, 0x8 ;  /* 0x000000080b0b7836 */ /* 0x000fc60000000000 */
[----:B------:R-:W3:Y:S02]  /*0410*/  LDS R14, [R10+-0x10] ;  /* 0xfffff0000a0e7984 */ /* 0x000ee40000000800 */
[----:B------:R-:W-:Y:S01]  /*0420*/  ISETP.NE.AND P2, PT, R11, RZ, PT ;  /* 0x000000ff0b00720c */ /* 0x000fe20003f45270 */
[----:B---3--:R-:W-:-:S05]  /*0430*/  IMAD.IADD R15, R13, 0x1, R14 ;  /* 0x000000010d0f7824 */ /* 0x008fca00078e020e */
[----:B--2---:R-:W-:-:S13]  /*0440*/  ISETP.GE.AND P1, PT, R15, R9, PT ;  /* 0x000000090f00720c */ /* 0x004fda0003f26270 */
[----:B------:R-:W-:Y:S01]  /*0450*/  @!P1 STS [R4], R15 ;  /* 0x0000000f04009388 */ /* 0x000fe20000000800 */
[----:B------:R-:W-:-:S03]  /*0460*/  @!P1 IMAD.MOV.U32 R9, RZ, RZ, R15 ;  /* 0x000000ffff099224 */ /* 0x000fc600078e000f */
[----:B------:R-:W-:Y:S04]  /*0470*/  LDS R13, [R12+-0x300] ;  /* 0xfffd00000c0d7984 */ /* 0x000fe80000000800 */
[----:B------:R-:W2:Y:S02]  /*0480*/  LDS R14, [R10+-0xc] ;  /* 0xfffff4000a0e7984 */ /* 0x000ea40000000800 */
[----:B--2---:R-:W-:-:S04]  /*0490*/  IADD3 R16, PT, PT, R13, R14, RZ ;  /* 0x0000000e0d107210 */ /* 0x004fc80007ffe0ff */
[----:B------:R-:W-:-:S13]  /*04a0*/  ISETP.GE.AND P1, PT, R16, R9, PT ;  /* 0x000000091000720c */ /* 0x000fda0003f26270 */
[----:B------:R-:W-:Y:S01]  /*04b0*/  @!P1 STS [R4], R16 ;  /* 0x0000001004009388 */ /* 0x000fe20000000800 */
[----:B------:R-:W-:-:S03]  /*04c0*/  @!P1 IMAD.MOV.U32 R9, RZ, RZ, R16 ;  /* 0x000000ffff099224 */ /* 0x000fc600078e0010 */
[----:B------:R-:W-:Y:S04]  /*04d0*/  LDS R13, [R12+-0x200] ;  /* 0xfffe00000c0d7984 */ /* 0x000fe80000000800 */
[----:B------:R-:W2:Y:S02]  /*04e0*/  LDS R14, [R10+-0x8] ;  /* 0xfffff8000a0e7984 */ /* 0x000ea40000000800 */
[----:B--2---:R-:W-:-:S05]  /*04f0*/  IMAD.IADD R17, R13, 0x1, R14 ;  /* 0x000000010d117824 */ /* 0x004fca00078e020e */
        /* <DEDUP_REMOVED lines=8> */
[----:B------:R-:W-:-:S03]  /*0580*/  @!P1 MOV R9, R15 ;  /* 0x0000000f00099202 */ /* 0x000fc60000000f00 */
[----:B------:R-:W-:Y:S04]  /*0590*/  LDS R13, [R12] ;  /* 0x000000000c0d7984 */ /* 0x000fe80000000800 */
[----:B------:R-:W2:Y:S02]  /*05a0*/  LDS R14, [R10] ;  /* 0x000000000a0e7984 */ /* 0x000ea40000000800 */
[----:B--2---:R-:W-:-:S05]  /*05b0*/  IMAD.IADD R16, R13, 0x1, R14 ;  /* 0x000000010d107824 */ /* 0x004fca00078e020e */
[----:B------:R-:W-:-:S13]  /*05c0*/  ISETP.GE.AND P1, PT, R16, R9, PT ;  /* 0x000000091000720c */ /* 0x000fda0003f26270 */
[----:B------:R-:W-:Y:S01]  /*05d0*/  @!P1 STS [R4], R16 ;  /* 0x0000001004009388 */ /* 0x000fe20000000800 */
[----:B------:R-:W-:-:S03]  /*05e0*/  @!P1 IMAD.MOV.U32 R9, RZ, RZ, R16 ;  /* 0x000000ffff099224 */ /* 0x000fc600078e0010 */
[----:B------:R-:W-:Y:S04]  /*05f0*/  LDS R13, [R12+0x100] ;  /* 0x000100000c0d7984 */ /* 0x000fe80000000800 */
[----:B------:R-:W2:Y:S02]  /*0600*/  LDS R14, [R10+0x4] ;  /* 0x000004000a0e7984 */ /* 0x000ea40000000800 */
[----:B--2---:R-:W-:-:S05]  /*0610*/  IMAD.IADD R17, R13, 0x1, R14 ;  /* 0x000000010d117824 */ /* 0x004fca00078e020e */
[----:B------:R-:W-:-:S13]  /*0620*/  ISETP.GE.AND P1, PT, R17, R9, PT ;  /* 0x000000091100720c */ /* 0x000fda0003f26270 */
[----:B------:R-:W-:Y:S01]  /*0630*/  @!P1 STS [R4], R17 ;  /* 0x0000001104009388 */ /* 0x000fe20000000800 */
[----:B------:R-:W-:-:S03]  /*0640*/  @!P1 IMAD.MOV.U32 R9, RZ, RZ, R17 ;  /* 0x000000ffff099224 */ /* 0x000fc600078e0011 */
[----:B------:R-:W-:Y:S04]  /*0650*/  LDS R13, [R12+0x200] ;  /* 0x000200000c0d7984 */ /* 0x000fe80000000800 */
[----:B------:R-:W2:Y:S02]  /*0660*/  LDS R14, [R10+0x8] ;  /* 0x000008000a0e7984 */ /* 0x000ea40000000800 */
[----:B--2---:R-:W-:-:S04]  /*0670*/  IADD3 R15, PT, PT, R13, R14, RZ ;  /* 0x0000000e0d0f7210 */ /* 0x004fc80007ffe0ff */
[----:B------:R-:W-:-:S13]  /*0680*/  ISETP.GE.AND P1, PT, R15, R9, PT ;  /* 0x000000090f00720c */ /* 0x000fda0003f26270 */
[----:B------:R-:W-:Y:S01]  /*0690*/  @!P1 STS [R4], R15 ;  /* 0x0000000f04009388 */ /* 0x000fe20000000800 */
[----:B------:R-:W-:-:S03]  /*06a0*/  @!P1 IMAD.MOV.U32 R9, RZ, RZ, R15 ;  /* 0x000000ffff099224 */ /* 0x000fc600078e000f */
[----:B------:R2:W-:Y:S04]  /*06b0*/  LDS R13, [R12+0x300] ;  /* 0x000300000c0d7984 */ /* 0x0005e80000000800 */
[----:B------:R3:W4:Y:S01]  /*06c0*/  LDS R14, [R10+0xc] ;  /* 0x00000c000a0e7984 */ /* 0x0007220000000800 */
[----:B--2---:R-:W-:Y:S01]  /*06d0*/  IADD3 R12, PT, PT, R12, 0x800, RZ ;  /* 0x000008000c0c7810 */ /* 0x004fe20007ffe0ff */
[----:B---3--:R-:W-:Y:S02]  /*06e0*/  VIADD R10, R10, 0x20 ;  /* 0x000000200a0a7836 */ /* 0x008fe40000000000 */
[----:B----4-:R-:W-:-:S05]  /*06f0*/  IMAD.IADD R13, R13, 0x1, R14 ;  /* 0x000000010d0d7824 */ /* 0x010fca00078e020e */
[----:B------:R-:W-:-:S13]  /*0700*/  ISETP.GE.AND P1, PT, R13, R9, PT ;  /* 0x000000090d00720c */ /* 0x000fda0003f26270 */
[----:B------:R3:W-:Y:S01]  /*0710*/  @!P1 STS [R4], R13 ;  /* 0x0000000d04009388 */ /* 0x0007e20000000800 */
[----:B------:R-:W-:Y:S01]  /*0720*/  @!P1 IMAD.MOV.U32 R9, RZ, RZ, R13 ;  /* 0x000000ffff099224 */ /* 0x000fe200078e000d */
[----:B------:R-:W-:Y:S06]  /*0730*/  @P2 BRA `(.L_x_9) ;  /* 0xfffffffc002c2947 */ /* 0x000fec000383ffff */
.L_x_8:
[----:B------:R-:W-:Y:S05]  /*0740*/  @!P0 BRA `(.L_x_7) ;  /* 0x0000000000f48947 */ /* 0x000fea0003800000 */
[----:B------:R-:W-:Y:S02]  /*0750*/  ISETP.GE.U32.AND P1, PT, R5, 0x4, PT ;  /* 0x000000040500780c */ /* 0x000fe40003f26070 */
[----:B------:R-:W-:Y:S02]  /*0760*/  LOP3.LUT R16, R6, 0x3, RZ, 0xc0, !PT ;  /* 0x0000000306107812 */ /* 0x000fe400078ec0ff */
[----:B------:R-:W-:Y:S02]  /*0770*/  LEA R5, R0, UR5, 0x2 ;  /* 0x0000000500057c11 */ /* 0x000fe4000f8e10ff */
[----:B------:R-:W-:-:S07]  /*0780*/  ISETP.NE.AND P0, PT, R16, RZ, PT ;  /* 0x000000ff1000720c */ /* 0x000fce0003f05270 */
[----:B------:R-:W-:Y:S06]  /*0790*/  @!P1 BRA `(.L_x_10) ;  /* 0x00000000006c9947 */ /* 0x000fec0003800000 */
[C---:B------:R-:W-:Y:S02]  /*07a0*/  IMAD R10, R8.reuse, 0x100, R5 ;  /* 0x00000100080a7824 */ /* 0x040fe400078e0205 */
[C---:B------:R-:W-:Y:S02]  /*07b0*/  IMAD R12, R8.reuse, 0x4, R7 ;  /* 0x00000004080c7824 */ /* 0x040fe400078e0207 */
[----:B------:R-:W-:Y:S01]  /*07c0*/  VIADD R8, R8, 0x4 ;  /* 0x0000000408087836 */ /* 0x000fe20000000000 */
[----:B------:R-:W-:Y:S04]  /*07d0*/  LDS R0, [R10] ;  /* 0x000000000a007984 */ /* 0x000fe80000000800 */
[----:B------:R-:W3:Y:S02]  /*07e0*/  LDS R11, [R12] ;  /* 0x000000000c0b7984 */ /* 0x000ee40000000800 */
[----:B---3--:R-:W-:-:S05]  /*07f0*/  IMAD.IADD R13, R0, 0x1, R11 ;  /* 0x00000001000d7824 */ /* 0x008fca00078e020b */
[----:B--2---:R-:W-:-:S13]  /*0800*/  ISETP.GE.AND P1, PT, R13, R9, PT ;  /* 0x000000090d00720c */ /* 0x004fda0003f26270 */
[----:B------:R-:W-:Y:S01]  /*0810*/  @!P1 STS [R4], R13 ;  /* 0x0000000d04009388 */ /* 0x000fe20000000800 */
[----:B------:R-:W-:-:S03]  /*0820*/  @!P1 MOV R9, R13 ;  /* 0x0000000d00099202 */ /* 0x000fc60000000f00 */
        /* <DEDUP_REMOVED lines=16> */
[----:B------:R4:W-:Y:S01]  /*0930*/  @!P1 STS [R4], R0 ;  /* 0x0000000004009388 */ /* 0x0009e20000000800 */
[----:B------:R-:W-:-:S07]  /*0940*/  @!P1 IMAD.MOV.U32 R9, RZ, RZ, R0 ;  /* 0x000000ffff099224 */ /* 0x000fce00078e0000 */
.L_x_10:
[----:B------:R-:W-:Y:S05]  /*0950*/  @!P0 BRA `(.L_x_7) ;  /* 0x0000000000708947 */ /* 0x000fea0003800000 */
[----:B------:R-:W-:Y:S02]  /*0960*/  ISETP.NE.AND P1, PT, R16, 0x1, PT ;  /* 0x000000011000780c */ /* 0x000fe40003f25270 */
[----:B------:R-:W-:-:S04]  /*0970*/  LOP3.LUT R6, R6, 0x1, RZ, 0xc0, !PT ;  /* 0x0000000106067812 */ /* 0x000fc800078ec0ff */
[----:B------:R-:W-:-:S07]  /*0980*/  ISETP.NE.U32.AND P0, PT, R6, 0x1, PT ;  /* 0x000000010600780c */ /* 0x000fce0003f05070 */
[----:B------:R-:W-:Y:S06]  /*0990*/  @!P1 BRA `(.L_x_11) ;  /* 0x00000000003c9947 */ /* 0x000fec0003800000 */
[C---:B------:R-:W-:Y:S02]  /*09a0*/  IMAD R10, R8.reuse, 0x100, R5 ;  /* 0x00000100080a7824 */ /* 0x040fe400078e0205 */
[C---:B------:R-:W-:Y:S02]  /*09b0*/  IMAD R12, R8.reuse, 0x4, R7 ;  /* 0x00000004080c7824 */ /* 0x040fe400078e0207 */
[----:B------:R-:W-:Y:S01]  /*09c0*/  VIADD R8, R8, 0x2 ;  /* 0x0000000208087836 */ /* 0x000fe20000000000 */
[----:B----4-:R-:W-:Y:S04]  /*09d0*/  LDS R0, [R10] ;  /* 0x000000000a007984 */ /* 0x010fe80000000800 */
[----:B------:R-:W4:Y:S02]  /*09e0*/  LDS R11, [R12] ;  /* 0x000000000c0b7984 */ /* 0x000f240000000800 */
[----:B----4-:R-:W-:-:S04]  /*09f0*/  IADD3 R6, PT, PT, R0, R11, RZ ;  /* 0x0000000b00067210 */ /* 0x010fc80007ffe0ff */
[----:B--2---:R-:W-:-:S13]  /*0a00*/  ISETP.GE.AND P1, PT, R6, R9, PT ;  /* 0x000000090600720c */ /* 0x004fda0003f26270 */
[----:B------:R-:W-:Y:S01]  /*0a10*/  @!P1 STS [R4], R6 ;  /* 0x0000000604009388 */ /* 0x000fe20000000800 */
[----:B------:R-:W-:-:S03]  /*0a20*/  @!P1 IMAD.MOV.U32 R9, RZ, RZ, R6 ;  /* 0x000000ffff099224 */ /* 0x000fc600078e0006 */
[----:B------:R-:W-:Y:S04]  /*0a30*/  LDS R0, [R10+0x100] ;  /* 0x000100000a007984 */ /* 0x000fe80000000800 */
[----:B------:R-:W2:Y:S02]  /*0a40*/  LDS R11, [R12+0x4] ;  /* 0x000004000c0b7984 */ /* 0x000ea40000000800 */
[----:B--2---:R-:W-:-:S05]  /*0a50*/  IMAD.IADD R0, R0, 0x1, R11 ;  /* 0x0000000100007824 */ /* 0x004fca00078e020b */
[----:B------:R-:W-:-:S13]  /*0a60*/  ISETP.GE.AND P1, PT, R0, R9, PT ;  /* 0x000000090000720c */ /* 0x000fda0003f26270 */
[----:B------:R2:W-:Y:S01]  /*0a70*/  @!P1 STS [R4], R0 ;  /* 0x0000000004009388 */ /* 0x0005e20000000800 */
[----:B------:R-:W-:-:S07]  /*0a80*/  @!P1 IMAD.MOV.U32 R9, RZ, RZ, R0 ;  /* 0x000000ffff099224 */ /* 0x000fce00078e0000 */
.L_x_11:
[----:B------:R-:W-:Y:S05]  /*0a90*/  @P0 BRA `(.L_x_7) ;  /* 0x0000000000200947 */ /* 0x000fea0003800000 */
[C---:B------:R-:W-:Y:S01]  /*0aa0*/  LEA R5, R8.reuse, R5, 0x8 ;  /* 0x0000000508057211 */ /* 0x040fe200078e40ff */
[----:B------:R-:W-:-:S05]  /*0ab0*/  IMAD R7, R8, 0x4, R7 ;  /* 0x0000000408077824 */ /* 0x000fca00078e0207 */
[----:B------:R-:W-:Y:S04]  /*0ac0*/  LDS R5, [R5] ;  /* 0x0000000005057984 */ /* 0x000fe80000000800 */
[----:B--2-4-:R-:W2:Y:S02]  /*0ad0*/  LDS R0, [R7] ;  /* 0x0000000007007984 */ /* 0x014ea40000000800 */
[----:B--2---:R-:W-:-:S05]  /*0ae0*/  IMAD.IADD R0, R5, 0x1, R0 ;  /* 0x0000000105007824 */ /* 0x004fca00078e0200 */
[----:B------:R-:W-:-:S13]  /*0af0*/  ISETP.GE.AND P0, PT, R0, R9, PT ;  /* 0x000000090000720c */ /* 0x000fda0003f06270 */
[----:B------:R2:W-:Y:S01]  /*0b00*/  @!P0 STS [R4], R0 ;  /* 0x0000000004008388 */ /* 0x0005e20000000800 */
[----:B------:R-:W-:-:S07]  /*0b10*/  @!P0 IMAD.MOV.U32 R9, RZ, RZ, R0 ;  /* 0x000000ffff098224 */ /* 0x000fce00078e0000 */
.L_x_7:
[----:B-12---:R-:W-:Y:S01]  /*0b20*/  STG.E desc[UR8][R2.64], R9 ;  /* 0x0000000902007986 */ /* 0x006fe2000c101908 */
[----:B------:R-:W-:Y:S05]  /*0b30*/  EXIT ;  /* 0x000000000000794d */ /* 0x000fea0003800000 */
.L_x_12:
        /* <DEDUP_REMOVED lines=12> */
.L_x_22:


//--------------------- .text._Z15phase2_verticalPiS_ --------------------------
	.section	.text._Z15phase2_verticalPiS_,"ax",@progbits
	.align	128
        .global         _Z15phase2_verticalPiS_
        .type           _Z15phase2_verticalPiS_,@function
        .size           _Z15phase2_verticalPiS_,(.L_x_23 - _Z15phase2_verticalPiS_)
        .other          _Z15phase2_verticalPiS_,@"STO_CUDA_ENTRY STV_DEFAULT"
_Z15phase2_verticalPiS_:
.text._Z15phase2_verticalPiS_:
[----:B------:R-:W-:Y:S08]  /*0000*/  LDC R1, c[0x0][0x37c] ;  /* 0x0000df00ff017b82 */ /* 0x000ff00000000800 */
[----:B------:R-:W0:Y:S01]  /*0010*/  LDC.64 R8, c[0x0][0x388] ;  /* 0x0000e200ff087b82 */ /* 0x000e220000000a00 */
[----:B------:R-:W0:Y:S02]  /*0020*/  LDCU.64 UR8, c[0x0][0x358] ;  /* 0x00006b00ff0877ac */ /* 0x000e240008000a00 */
[----:B0-----:R-:W2:Y:S01]  /*0030*/  LDG.E R5, desc[UR8][R8.64] ;  /* 0x0000000808057981 */ /* 0x001ea2000c1e1900 */
[----:B------:R-:W2:Y:S02]  /*0040*/  S2R R4, SR_CTAID.Y ;  /* 0x0000000000047919 */ /* 0x000ea40000002600 */
[----:B--2---:R-:W-:-:S13]  /*0050*/  ISETP.NE.AND P0, PT, R4, R5, PT ;  /* 0x000000050400720c */ /* 0x004fda0003f05270 */
[----:B------:R-:W-:Y:S05]  /*0060*/  @!P0 EXIT ;  /* 0x000000000000894d */ /* 0x000fea0003800000 */
[----:B------:R-:W2:Y:S01]  /*0070*/  LDG.E R8, desc[UR8][R8.64+0x4] ;  /* 0x0000040808087981 */ /* 0x000ea2000c1e1900 */
[----:B------:R-:W0:Y:S01]  /*0080*/  LDC.64 R10, c[0x0][0x380] ;  /* 0x0000e000ff0a7b82 */ /* 0x000e220000000a00 */
[----:B------:R-:W1:Y:S01]  /*0090*/  S2R R0, SR_TID.X ;  /* 0x0000000000007919 */ /* 0x000e620000002100 */
[----:B------:R-:W3:Y:S01]  /*00a0*/  S2R R6, SR_TID.Y ;  /* 0x0000000000067919 */ /* 0x000ee20000002200 */
[C---:B-1----:R-:W-:Y:S02]  /*00b0*/  IMAD R2, R5.reuse, 0x20, R0 ;  /* 0x0000002005027824 */ /* 0x042fe400078e0200 */
[--C-:B---3--:R-:W-:Y:S02]  /*00c0*/  IMAD R7, R5, 0x20, R6.reuse ;  /* 0x0000002005077824 */ /* 0x108fe400078e0206 */
[----:B------:R-:W-:-:S03]  /*00d0*/  IMAD R3, R4, 0x20, R6 ;  /* 0x0000002004037824 */ /* 0x000fc600078e0206 */
[----:B------:R-:W-:-:S04]  /*00e0*/  VIMNMX R13, PT, PT, R2, R7, !PT ;  /* 0x00000007020d7248 */ /* 0x000fc80007fe0100 */
[----:B--2---:R-:W-:Y:S02]  /*00f0*/  ISETP.GE.AND P1, PT, R13, R8, PT ;  /* 0x000000080d00720c */ /* 0x004fe40003f26270 */
[----:B------:R-:W-:Y:S01]  /*0100*/  VIMNMX R13, PT, PT, R3, R2, !PT ;  /* 0x00000002030d7248 */ /* 0x000fe20007fe0100 */
[----:B------:R-:W-:-:S03]  /*0110*/  IMAD R3, R8, R3, R2 ;  /* 0x0000000308037224 */ /* 0x000fc600078e0202 */
[----:B------:R-:W-:-:S07]  /*0120*/  ISETP.GE.AND P0, PT, R13, R8, PT ;  /* 0x000000080d00720c */ /* 0x000fce0003f06270 */
[----:B------:R-:W-:Y:S02]  /*0130*/  @!P1 IMAD R7, R8, R7, R2 ;  /* 0x0000000708079224 */ /* 0x000fe400078e0202 */
[----:B0-----:R-:W-:-:S04]  /*0140*/  IMAD.WIDE R2, R3, 0x4, R10 ;  /* 0x0000000403027825 */ /* 0x001fc800078e020a */
[----:B------:R-:W-:Y:S01]  /*0150*/  @!P1 IMAD.WIDE R10, R7, 0x4, R10 ;  /* 0x00000004070a9825 */ /* 0x000fe200078e020a */
[----:B------:R-:W2:Y:S05]  /*0160*/  @!P0 LDG.E R9, desc[UR8][R2.64] ;  /* 0x0000000802098981 */ /* 0x000eaa000c1e1900 */
[----:B------:R0:W3:Y:S01]  /*0170*/  @!P1 LDG.E R10, desc[UR8][R10.64] ;  /* 0x000000080a0a9981 */ /* 0x0000e2000c1e1900 */
[----:B------:R-:W1:Y:S01]  /*0180*/  S2UR UR6, SR_CgaCtaId ;  /* 0x00000000000679c3 */ /* 0x000e620000008800 */
[----:B------:R-:W-:Y:S01]  /*0190*/  UMOV UR4, 0x400 ;  /* 0x0000040000047882 */ /* 0x000fe20000000000 */
[----:B------:R-:W-:Y:S01]  /*01a0*/  ISETP.GE.AND P2, PT, R13, R8, PT ;  /* 0x000000080d00720c */ /* 0x000fe20003f46270 */
[----:B------:R-:W-:Y:S01]  /*01b0*/  UIADD3 UR5, UPT, UPT, UR4, 0x4000, URZ ;  /* 0x0000400004057890 */ /* 0x000fe2000fffe0ff */
[----:B0-----:R-:W-:Y:S01]  /*01c0*/  @P0 MOV R11, 0x3b9aca00 ;  /* 0x3b9aca00000b0802 */ /* 0x001fe20000000f00 */
[----:B-1----:R-:W-:-:S02]  /*01d0*/  ULEA UR4, UR6, UR4, 0x18 ;  /* 0x0000000406047291 */ /* 0x002fc4000f8ec0ff */
[----:B------:R-:W-:-:S04]  /*01e0*/  ULEA UR5, UR6, UR5, 0x18 ;  /* 0x0000000506057291 */ /* 0x000fc8000f8ec0ff */
[----:B------:R-:W-:Y:S02]  /*01f0*/  @P1 IMAD.U32 R15, RZ, RZ, UR4 ;  /* 0x00000004ff0f1e24 */ /* 0x000fe4000f8e00ff */
[----:B------:R-:W-:-:S03]  /*0200*/  LEA R7, R6, UR5, 0x8 ;  /* 0x0000000506077c11 */ /* 0x000fc6000f8e40ff */
[----:B------:R-:W-:Y:S01]  /*0210*/  @P1 LEA R17, R6, R15, 0x8 ;  /* 0x0000000f06111211 */ /* 0x000fe200078e40ff */
[----:B------:R-:W-:Y:S02]  /*0220*/  @!P1 IMAD.U32 R15, RZ, RZ, UR4 ;  /* 0x00000004ff0f9e24 */ /* 0x000fe4000f8e00ff */
[----:B------:R-:W-:Y:S02]  /*0230*/  IMAD R4, R0, 0x4, R7 ;  /* 0x0000000400047824 */ /* 0x000fe400078e0207 */
[----:B------:R-:W-:Y:S02]  /*0240*/  @!P1 IMAD R13, R6, 0x100, R15 ;  /* 0x00000100060d9824 */ /* 0x000fe400078e020f */
[----:B------:R-:W-:Y:S01]  /*0250*/  @P1 IMAD.MOV.U32 R6, RZ, RZ, 0x3b9aca00 ;  /* 0x3b9aca00ff061424 */ /* 0x000fe200078e00ff */
[----:B------:R0:W-:Y:S01]  /*0260*/  @P0 STS [R4], R11 ;  /* 0x0000000b04000388 */ /* 0x0001e20000000800 */
[C---:B------:R-:W-:Y:S02]  /*0270*/  @P1 IMAD R17, R0.reuse, 0x4, R17 ;  /* 0x0000000400111824 */ /* 0x040fe400078e0211 */
[----:B------:R-:W-:Y:S01]  /*0280*/  @!P1 IMAD R13, R0, 0x4, R13 ;  /* 0x00000004000d9824 */ /* 0x000fe200078e020d */
        /* <DEDUP_REMOVED lines=13> */
[----:B------:R-:W-:-:S04]  /*0360*/  VIMNMX R8, PT, PT, R8, R11, PT ;  /* 0x0000000b08087248 */ /* 0x000fc80003fe0100 */
[----:B------:R-:W-:Y:S02]  /*0370*/  LEA R8, R5, -R8, 0x5 ;  /* 0x8000000805087211 */ /* 0x000fe400078e28ff */
[----:B------:R-:W-:Y:S02]  /*0380*/  LOP3.LUT R5, R6, 0x7, RZ, 0xc0, !PT ;  /* 0x0000000706057812 */ /* 0x000fe400078ec0ff */
[----:B------:R-:W-:Y:S01]  /*0390*/  ISETP.GT.U32.AND P1, PT, R8, -0x8, PT ;  /* 0xfffffff80800780c */ /* 0x000fe20003f24070 */
[----:B------:R-:W-:Y:S01]  /*03a0*/  IMAD.MOV.U32 R8, RZ, RZ, RZ ;  /* 0x000000ffff087224 */ /* 0x000fe200078e00ff */
[----:B------:R-:W-:-:S11]  /*03b0*/  ISETP.NE.AND P0, PT, R5, RZ, PT ;  /* 0x000000ff0500720c */ /* 0x000fd60003f05270 */
[----:B------:R-:W-:Y:S05]  /*03c0*/  @P1 BRA `(.L_x_14) ;  /* 0x0000000000e81947 */ /* 0x000fea0003800000 */
[----:B------:R-:W-:Y:S01]  /*03d0*/  IMAD R11, R0, 0x4, R15 ;  /* 0x00000004000b7824 */ /* 0x000fe200078e020f */
[----:B------:R-:W-:Y:S01]  /*03e0*/  LOP3.LUT R8, R6, 0x7ffffff8, RZ, 0xc0, !PT ;  /* 0x7ffffff806087812 */ /* 0x000fe200078ec0ff */
[----:B------:R-:W-:-:S03]  /*03f0*/  VIADD R10, R7, 0x10 ;  /* 0x00000010070a7836 */ /* 0x000fc60000000000 */
[----:B------:R-:W-:Y:S01]  /*0400*/  IADD3 R11, PT, PT, R11, 0x400, RZ ;  /* 0x000004000b0b7810 */ /* 0x000fe20007ffe0ff */
[----:B------:R-:W-:-:S07]  /*0410*/  IMAD.MOV R12, RZ, RZ, -R8 ;  /* 0x000000ffff0c7224 */ /* 0x000fce00078e0a08 */
.L_x_15:
        /* <DEDUP_REMOVED lines=44> */
[----:B------:R2:W-:Y:S04]  /*06e0*/  LDS R13, [R10+0xc] ;  /* 0x00000c000a0d7984 */ /* 0x0005e80000000800 */
[----:B------:R3:W4:Y:S01]  /*06f0*/  LDS R14, [R11+0x300] ;  /* 0x000300000b0e7984 */ /* 0x0007220000000800 */
[----:B--2---:R-:W-:Y:S01]  /*0700*/  VIADD R10, R10, 0x20 ;  /* 0x000000200a0a7836 */ /* 0x004fe20000000000 */
[----:B---3--:R-:W-:Y:S02]  /*0710*/  IADD3 R11, PT, PT, R11, 0x800, RZ ;  /* 0x000008000b0b7810 */ /* 0x008fe40007ffe0ff */
[----:B----4-:R-:W-:-:S04]  /*0720*/  IADD3 R13, PT, PT, R13, R14, RZ ;  /* 0x0000000e0d0d7210 */ /* 0x010fc80007ffe0ff */
[----:B------:R-:W-:-:S13]  /*0730*/  ISETP.GE.AND P1, PT, R13, R9, PT ;  /* 0x000000090d00720c */ /* 0x000fda0003f26270 */
[----:B------:R3:W-:Y:S01]  /*0740*/  @!P1 STS [R4], R13 ;  /* 0x0000000d04009388 */ /* 0x0007e20000000800 */
[----:B------:R-:W-:Y:S01]  /*0750*/  @!P1 IMAD.MOV.U32 R9, RZ, RZ, R13 ;  /* 0x000000ffff099224 */ /* 0x000fe200078e000d */
[----:B------:R-:W-:Y:S06]  /*0760*/  @P2 BRA `(.L_x_15) ;  /* 0xfffffffc002c2947 */ /* 0x000fec000383ffff */
.L_x_14:
[----:B------:R-:W-:Y:S05]  /*0770*/  @!P0 BRA `(.L_x_13) ;  /* 0x0000000400008947 */ /* 0x000fea0003800000 */
[----:B------:R-:W4:Y:S01]  /*0780*/  S2UR UR5, SR_CgaCtaId ;  /* 0x00000000000579c3 */ /* 0x000f220000008800 */
[----:B------:R-:W-:Y:S01]  /*0790*/  ISETP.GE.U32.AND P1, PT, R5, 0x4, PT ;  /* 0x000000040500780c */ /* 0x000fe20003f26070 */
[----:B------:R-:W-:Y:S01]  /*07a0*/  UMOV UR4, 0x400 ;  /* 0x0000040000047882 */ /* 0x000fe20000000000 */
[----:B------:R-:W-:-:S04]  /*07b0*/  LOP3.LUT R16, R6, 0x3, RZ, 0xc0, !PT ;  /* 0x0000000306107812 */ /* 0x000fc800078ec0ff */
[----:B------:R-:W-:Y:S01]  /*07c0*/  ISETP.NE.AND P0, PT, R16, RZ, PT ;  /* 0x000000ff1000720c */ /* 0x000fe20003f05270 */
[----:B----4-:R-:W-:-:S06]  /*07d0*/  ULEA UR4, UR5, UR4, 0x18 ;  /* 0x0000000405047291 */ /* 0x010fcc000f8ec0ff */
[----:B------:R-:W-:Y:S01]  /*07e0*/  LEA R5, R0, UR4, 0x2 ;  /* 0x0000000400057c11 */ /* 0x000fe2000f8e10ff */
        /* <DEDUP_REMOVED lines=21> */
[----:B------:R-:W-:-:S03]  /*0940*/  @!P1 MOV R9, R15 ;  /* 0x0000000f00099202 */ /* 0x000fc60000000f00 */
[----:B------:R-:W-:Y:S04]  /*0950*/  LDS R0, [R10+0xc] ;  /* 0x00000c000a007984 */ /* 0x000fe80000000800 */
[----:B------:R-:W2:Y:S02]  /*0960*/  LDS R11, [R12+0x300] ;  /* 0x000300000c0b7984 */ /* 0x000ea40000000800 */
[----:B--2---:R-:W-:-:S05]  /*0970*/  IMAD.IADD R0, R0, 0x1, R11 ;  /* 0x0000000100007824 */ /* 0x004fca00078e020b */
[----:B------:R-:W-:-:S13]  /*0980*/  ISETP.GE.AND P1, PT, R0, R9, PT ;  /* 0x000000090000720c */ /* 0x000fda0003f26270 */
[----:B------:R4:W-:Y:S01]  /*0990*/  @!P1 STS [R4], R0 ;  /* 0x0000000004009388 */ /* 0x0009e20000000800 */
[----:B------:R-:W-:-:S07]  /*09a0*/  @!P1 IMAD.MOV.U32 R9, RZ, RZ, R0 ;  /* 0x000000ffff099224 */ /* 0x000fce00078e0000 */
.L_x_16:
[----:B------:R-:W-:Y:S05]  /*09b0*/  @!P0 BRA `(.L_x_13) ;  /* 0x0000000000708947 */ /* 0x000fea0003800000 */
[----:B------:R-:W-:Y:S02]  /*09c0*/  ISETP.NE.AND P1, PT, R16, 0x1, PT ;  /* 0x000000011000780c */ /* 0x000fe40003f25270 */
[----:B------:R-:W-:-:S04]  /*09d0*/  LOP3.LUT R6, R6, 0x1, RZ, 0xc0, !PT ;  /* 0x0000000106067812 */ /* 0x000fc800078ec0ff */
[----:B------:R-:W-:-:S07]  /*09e0*/  ISETP.NE.U32.AND P0, PT, R6, 0x1, PT ;  /* 0x000000010600780c */ /* 0x000fce0003f05070 */
[----:B------:R-:W-:Y:S06]  /*09f0*/  @!P1 BRA `(.L_x_17) ;  /* 0x00000000003c9947 */ /* 0x000fec0003800000 */
[C---:B------:R-:W-:Y:S01]  /*0a00*/  LEA R10, R8.reuse, R7, 0x2 ;  /* 0x00000007080a7211 */ /* 0x040fe200078e10ff */
[C---:B------:R-:W-:Y:S02]  /*0a10*/  IMAD R12, R8.reuse, 0x100, R5 ;  /* 0x00000100080c7824 */ /* 0x040fe400078e0205 */
[----:B------:R-:W-:Y:S02]  /*0a20*/  VIADD R8, R8, 0x2 ;  /* 0x0000000208087836 */ /* 0x000fe40000000000 */
[----:B----4-:R-:W-:Y:S04]  /*0a30*/  LDS R0, [R10] ;  /* 0x000000000a007984 */ /* 0x010fe80000000800 */
[----:B------:R-:W4:Y:S02]  /*0a40*/  LDS R11, [R12] ;  /* 0x000000000c0b7984 */ /* 0x000f240000000800 */
[----:B----4-:R-:W-:-:S05]  /*0a50*/  IMAD.IADD R6, R0, 0x1, R11 ;  /* 0x0000000100067824 */ /* 0x010fca00078e020b */
[----:B--2---:R-:W-:-:S13]  /*0a60*/  ISETP.GE.AND P1, PT, R6, R9, PT ;  /* 0x000000090600720c */ /* 0x004fda0003f26270 */
        /* <DEDUP_REMOVED lines=8> */
.L_x_17:
[----:B------:R-:W-:Y:S05]  /*0af0*/  @P0 BRA `(.L_x_13) ;  /* 0x0000000000200947 */ /* 0x000fea0003800000 */
[C---:B------:R-:W-:Y:S01]  /*0b00*/  IMAD R7, R8.reuse, 0x4, R7 ;  /* 0x0000000408077824 */ /* 0x040fe200078e0207 */
[----:B------:R-:W-:-:S05]  /*0b10*/  LEA R5, R8, R5, 0x8 ;  /* 0x0000000508057211 */ /* 0x000fca00078e40ff */
[----:B------:R-:W-:Y:S04]  /*0b20*/  LDS R7, [R7] ;  /* 0x0000000007077984 */ /* 0x000fe80000000800 */
[----:B--2-4-:R-:W2:Y:S02]  /*0b30*/  LDS R0, [R5] ;  /* 0x0000000005007984 */ /* 0x014ea40000000800 */
[----:B--2---:R-:W-:-:S05]  /*0b40*/  IMAD.IADD R0, R7, 0x1, R0 ;  /* 0x0000000107007824 */ /* 0x004fca00078e0200 */
[----:B------:R-:W-:-:S13]  /*0b50*/  ISETP.GE.AND P0, PT, R0, R9, PT ;  /* 0x000000090000720c */ /* 0x000fda0003f06270 */
[----:B------:R2:W-:Y:S01]  /*0b60*/  @!P0 STS [R4], R0 ;  /* 0x0000000004008388 */ /* 0x0005e20000000800 */
[----:B------:R-:W-:-:S07]  /*0b70*/  @!P0 IMAD.MOV.U32 R9, RZ, RZ, R0 ;  /* 0x000000ffff098224 */ /* 0x000fce00078e0000 */
.L_x_13:
[----:B-12---:R-:W-:Y:S01]  /*0b80*/  STG.E desc[UR8][R2.64], R9 ;  /* 0x0000000902007986 */ /* 0x006fe2000c101908 */
[----:B------:R-:W-:Y:S05]  /*0b90*/  EXIT ;  /* 0x000000000000794d */ /* 0x000fea0003800000 */
.L_x_18:
        /* <DEDUP_REMOVED lines=14> */
.L_x_23:


//--------------------- .text._Z8fuckcudaPiS_     --------------------------
	.section	.text._Z8fuckcudaPiS_,"ax",@progbits
	.align	128
        .global         _Z8fuckcudaPiS_
        .type           _Z8fuckcudaPiS_,@function
        .size           _Z8fuckcudaPiS_,(.L_x_24 - _Z8fuckcudaPiS_)
        .other          _Z8fuckcudaPiS_,@"STO_CUDA_ENTRY STV_DEFAULT"
_Z8fuckcudaPiS_:
.text._Z8fuckcudaPiS_:
[----:B------:R-:W-:Y:S08]  /*0000*/  LDC R1, c[0x0][0x37c] ;  /* 0x0000df00ff017b82 */ /* 0x000ff00000000800 */
[----:B------:R-:W0:Y:S01]  /*0010*/  LDC.64 R2, c[0x0][0x388] ;  /* 0x0000e200ff027b82 */ /* 0x000e220000000a00 */
[----:B------:R-:W0:Y:S01]  /*0020*/  LDCU.64 UR6, c[0x0][0x358] ;  /* 0x00006b00ff0677ac */ /* 0x000e220008000a00 */
[----:B------:R-:W1:Y:S01]  /*0030*/  S2R R8, SR_TID.X ;  /* 0x0000000000087919 */ /* 0x000e620000002100 */
[----:B------:R-:W2:Y:S05]  /*0040*/  S2R R10, SR_TID.Y ;  /* 0x00000000000a7919 */ /* 0x000eaa0000002200 */
[----:B------:R-:W3:Y:S01]  /*0050*/  LDC.64 R6, c[0x0][0x380] ;  /* 0x0000e000ff067b82 */ /* 0x000ee20000000a00 */
[----:B0-----:R-:W4:Y:S04]  /*0060*/  LDG.E R5, desc[UR6][R2.64] ;  /* 0x0000000602057981 */ /* 0x001f28000c1e1900 */
[----:B------:R-:W5:Y:S01]  /*0070*/  LDG.E R0, desc[UR6][R2.64+0x4] ;  /* 0x0000040602007981 */ /* 0x000f62000c1e1900 */
[----:B------:R-:W-:-:S02]  /*0080*/  IMAD.MOV.U32 R13, RZ, RZ, 0x3b9aca00 ;  /* 0x3b9aca00ff0d7424 */ /* 0x000fc400078e00ff */
[----:B------:R-:W0:Y:S01]  /*0090*/  S2UR UR5, SR_CgaCtaId ;  /* 0x00000000000579c3 */ /* 0x000e220000008800 */
[----:B----4-:R-:W-:-:S04]  /*00a0*/  IMAD.SHL.U32 R5, R5, 0x20, RZ ;  /* 0x0000002005057824 */ /* 0x010fc800078e00ff */
[C---:B-1----:R-:W-:Y:S02]  /*00b0*/  IMAD.IADD R9, R5.reuse, 0x1, R8 ;  /* 0x0000000105097824 */ /* 0x042fe400078e0208 */
[----:B--2---:R-:W-:-:S05]  /*00c0*/  IMAD.IADD R4, R5, 0x1, R10 ;  /* 0x0000000105047824 */ /* 0x004fca00078e020a */
[----:B------:R-:W-:Y:S01]  /*00d0*/  VIMNMX R11, PT, PT, R9, R4, !PT ;  /* 0x00000004090b7248 */ /* 0x000fe20007fe0100 */
[----:B-----5:R-:W-:-:S03]  /*00e0*/  IMAD R9, R0, R9, R4 ;  /* 0x0000000900097224 */ /* 0x020fc600078e0204 */
[----:B------:R-:W-:Y:S01]  /*00f0*/  ISETP.GE.AND P0, PT, R11, R0, PT ;  /* 0x000000000b00720c */ /* 0x000fe20003f06270 */
[----:B---3--:R-:W-:-:S12]  /*0100*/  IMAD.WIDE R2, R9, 0x4, R6 ;  /* 0x0000000409027825 */ /* 0x008fd800078e0206 */
[----:B------:R-:W2:Y:S01]  /*0110*/  @!P0 LDG.E R13, desc[UR6][R2.64] ;  /* 0x00000006020d8981 */ /* 0x000ea2000c1e1900 */
[----:B------:R-:W-:Y:S01]  /*0120*/  UMOV UR4, 0x400 ;  /* 0x0000040000047882 */ /* 0x000fe20000000000 */
[-C--:B------:R-:W-:Y:S01]  /*0130*/  ISETP.GE.AND P1, PT, R5, R0.reuse, PT ;  /* 0x000000000500720c */ /* 0x080fe20003f26270 */
[----:B0-----:R-:W-:Y:S01]  /*0140*/  ULEA UR4, UR5, UR4, 0x18 ;  /* 0x0000000405047291 */ /* 0x001fe2000f8ec0ff */
[----:B------:R-:W-:Y:S01]  /*0150*/  IMAD R4, R8, 0x20, R10 ;  /* 0x0000002008047824 */ /* 0x000fe200078e020a */
[----:B------:R-:W-:-:S04]  /*0160*/  ISETP.GE.AND P0, PT, R11, R0, PT ;  /* 0x000000000b00720c */ /* 0x000fc80003f06270 */
[----:B------:R-:W-:-:S05]  /*0170*/  LEA R4, R4, UR4, 0x2 ;  /* 0x0000000404047c11 */ /* 0x000fca000f8e10ff */
[----:B--2---:R0:W-:Y:S01]  /*0180*/  STS [R4], R13 ;  /* 0x0000000d04007388 */ /* 0x0041e20000000800 */
[----:B------:R-:W-:Y:S06]  /*0190*/  BAR.SYNC.DEFER_BLOCKING 0x0 ;  /* 0x0000000000007b1d */ /* 0x000fec0000010000 */
[----:B------:R-:W-:Y:S05]  /*01a0*/  @P1 BRA `(.L_x_19) ;  /* 0x0000001000fc1947 */ /* 0x000fea0003800000 */
[----:B------:R-:W-:Y:S01]  /*01b0*/  LEA R6, R8, UR4, 0x7 ;  /* 0x0000000408067c11 */ /* 0x000fe2000f8e38ff */
[----:B------:R-:W-:Y:S01]  /*01c0*/  VIADD R11, R5, 0x1 ;  /* 0x00000001050b7836 */ /* 0x000fe20000000000 */
[----:B------:R-:W-:Y:S02]  /*01d0*/  LEA R7, R10, UR4, 0x2 ;  /* 0x000000040a077c11 */ /* 0x000fe4000f8e10ff */
[----:B------:R-:W-:Y:S04]  /*01e0*/  LDS R10, [R4] ;  /* 0x00000000040a7984 */ /* 0x000fe80000000800 */
[----:B------:R-:W-:Y:S04]  /*01f0*/  LDS R8, [R6] ;  /* 0x0000000006087984 */ /* 0x000fe80000000800 */
[----:B------:R-:W1:Y:S02]  /*0200*/  LDS R9, [R7] ;  /* 0x0000000007097984 */ /* 0x000e640000000800 */
[----:B-1----:R-:W-:-:S05]  /*0210*/  IMAD.IADD R9, R8, 0x1, R9 ;  /* 0x0000000108097824 */ /* 0x002fca00078e0209 */
[----:B------:R-:W-:-:S13]  /*0220*/  ISETP.GE.AND P1, PT, R9, R10, PT ;  /* 0x0000000a0900720c */ /* 0x000fda0003f26270 */
[----:B------:R1:W-:Y:S01]  /*0230*/  @!P1 STS [R4], R9 ;  /* 0x0000000904009388 */ /* 0x0003e20000000800 */
[----:B------:R-:W-:Y:S01]  /*0240*/  BAR.SYNC.DEFER_BLOCKING 0x0 ;  /* 0x0000000000007b1d */ /* 0x000fe20000010000 */
[----:B------:R-:W-:-:S13]  /*0250*/  ISETP.GE.AND P1, PT, R11, R0, PT ;  /* 0x000000000b00720c */ /* 0x000fda0003f26270 */
[----:B-1----:R-:W-:Y:S05]  /*0260*/  @P1 BRA `(.L_x_19) ;  /* 0x0000001000cc1947 */ /* 0x002fea0003800000 */
[----:B------:R-:W-:Y:S01]  /*0270*/  LDS R8, [R6+0x4] ;  /* 0x0000040006087984 */ /* 0x000fe20000000800 */
[----:B------:R-:W-:-:S03]  /*0280*/  VIADD R11, R5, 0x2 ;  /* 0x00000002050b7836 */ /* 0x000fc60000000000 */
[----:B------:R-:W1:Y:S04]  /*0290*/  LDS R9, [R7+0x80] ;  /* 0x0000800007097984 */ /* 0x000e680000000800 */
[----:B------:R-:W2:Y:S01]  /*02a0*/  LDS R10, [R4] ;  /* 0x00000000040a7984 */ /* 0x000ea20000000800 */
[----:B-1----:R-:W-:-:S05]  /*02b0*/  IMAD.IADD R9, R8, 0x1, R9 ;  /* 0x0000000108097824 */ /* 0x002fca00078e0209 */
[----:B--2---:R-:W-:-:S13]  /*02c0*/  ISETP.GE.AND P1, PT, R9, R10, PT ;  /* 0x0000000a0900720c */ /* 0x004fda0003f26270 */
        /* <DEDUP_REMOVED lines=294> */
[----:B------:R-:W-:Y:S04]  /*1530*/  LDS R6, [R6+0x7c] ;  /* 0x00007c0006067984 */ /* 0x000fe80000000800 */
[----:B------:R-:W1:Y:S04]  /*1540*/  LDS R7, [R7+0xf80] ;  /* 0x000f800007077984 */ /* 0x000e680000000800 */
[----:B------:R-:W2:Y:S01]  /*1550*/  LDS R0, [R4] ;  /* 0x0000000004007984 */ /* 0x000ea20000000800 */
[----:B-1----:R-:W-:-:S05]  /*1560*/  IMAD.IADD R5, R6, 0x1, R7 ;  /* 0x0000000106057824 */ /* 0x002fca00078e0207 */
[----:B--2---:R-:W-:-:S13]  /*1570*/  ISETP.GE.AND P1, PT, R5, R0, PT ;  /* 0x000000000500720c */ /* 0x004fda0003f26270 */
[----:B------:R1:W-:Y:S01]  /*1580*/  @!P1 STS [R4], R5 ;  /* 0x0000000504009388 */ /* 0x0003e20000000800 */
[----:B------:R-:W-:Y:S06]  /*1590*/  BAR.SYNC.DEFER_BLOCKING 0x0 ;  /* 0x0000000000007b1d */ /* 0x000fec0000010000 */
.L_x_19:
[----:B-1----:R-:W1:Y:S04]  /*15a0*/  @!P0 LDS R5, [R4] ;  /* 0x0000000004058984 */ /* 0x002e680000000800 */
[----:B-1----:R-:W-:Y:S01]  /*15b0*/  @!P0 STG.E desc[UR6][R2.64], R5 ;  /* 0x0000000502008986 */ /* 0x002fe2000c101906 */
[----:B------:R-:W-:Y:S06]  /*15c0*/  BAR.SYNC.DEFER_BLOCKING 0x0 ;  /* 0x0000000000007b1d */ /* 0x000fec0000010000 */
[----:B------:R-:W-:Y:S05]  /*15d0*/  EXIT ;  /* 0x000000000000794d */ /* 0x000fea0003800000 */
.L_x_20:
        /* <DEDUP_REMOVED lines=10> */
.L_x_24:


//--------------------- .nv.shared._Z7Phase_3Piii --------------------------
	.section	.nv.shared._Z7Phase_3Piii,"aw",@nobits
	.sectionflags	@""
	.align	4
.nv.shared._Z7Phase_3Piii:
	.zero		9216


//--------------------- .nv.shared.reserved.0     --------------------------
	.section	.nv.shared.reserved.0,"aw",@nobits
	.weak		__nv_reservedSMEM_offset_0_alias
	.size		__nv_reservedSMEM_offset_0_alias, 0, 64
	.other		__nv_reservedSMEM_offset_0_alias,@"STO_CUDA_RESERVED_SHARED STV_DEFAULT"
__nv_reservedSMEM_offset_0_alias:
	.zero		0
	.zero		64


//--------------------- .nv.shared._Z10phase2_rowPiS_ --------------------------
	.section	.nv.shared._Z10phase2_rowPiS_,"aw",@nobits
	.sectionflags	@""
	.align	4
.nv.shared._Z10phase2_rowPiS_:
	.zero		33792


//--------------------- .nv.shared._Z15phase2_verticalPiS_ --------------------------
	.section	.nv.shared._Z15phase2_verticalPiS_,"aw",@nobits
	.sectionflags	@""
	.align	4
.nv.shared._Z15phase2_verticalPiS_:
	.zero		33792


//--------------------- .nv.shared._Z8fuckcudaPiS_ --------------------------
	.section	.nv.shared._Z8fuckcudaPiS_,"aw",@nobits
	.sectionflags	@""
	.align	4
.nv.shared._Z8fuckcudaPiS_:
	.zero		5120


//--------------------- .nv.constant0._Z7Phase_3Piii --------------------------
	.section	.nv.constant0._Z7Phase_3Piii,"a",@progbits
	.sectionflags	@""
	.align	4
.nv.constant0._Z7Phase_3Piii:
	.zero		912


//--------------------- .nv.constant0._Z10phase2_rowPiS_ --------------------------
	.section	.nv.constant0._Z10phase2_rowPiS_,"a",@progbits
	.sectionflags	@""
	.align	4
.nv.constant0._Z10phase2_rowPiS_:
	.zero		912


//--------------------- .nv.constant0._Z15phase2_verticalPiS_ --------------------------
	.section	.nv.constant0._Z15phase2_verticalPiS_,"a",@progbits
	.sectionflags	@""
	.align	4
.nv.constant0._Z15phase2_verticalPiS_:
	.zero		912


//--------------------- .nv.constant0._Z8fuckcudaPiS_ --------------------------
	.section	.nv.constant0._Z8fuckcudaPiS_,"a",@progbits
	.sectionflags	@""
	.align	4
.nv.constant0._Z8fuckcudaPiS_:
	.zero		912


//--------------------- SYMBOLS --------------------------

	.type		.nv.reservedSmem.offset0,@object
	.size		.nv.reservedSmem.offset0,0x4
	.type		.nv.reservedSmem.cap,@object
	.size		.nv.reservedSmem.cap,0x4
